// auto-generated by cutlass_sweep.gemm — config: {"arch": "sm_100", "cluster_m": 1, "cluster_n": 2, "dtype": "int8", "stages": 3, "tile_k": 32, "tile_m": 64, "tile_n": 128}
#include "cutlass/cutlass.h"
#include "cutlass/gemm/collective/collective_builder.hpp"
#include "cutlass/gemm/device/gemm_universal_adapter.h"
#include "cutlass/gemm/kernel/gemm_universal.hpp"
#include "cutlass/epilogue/collective/collective_builder.hpp"

using ElemA = int8_t;
using ElemB = int8_t;
using ElemCD = int8_t;
using Acc  = int32_t;
using TileShape    = cute::Shape<cute::_64, cute::_128, cute::_32>;
using ClusterShape = cute::Shape<cute::_1, cute::_2, cute::_1>;

using CollectiveEpilogue = typename cutlass::epilogue::collective::CollectiveBuilder<
    cutlass::arch::Sm100, cutlass::arch::OpClassTensorOp,
    TileShape, ClusterShape,
    cutlass::epilogue::collective::EpilogueTileAuto,
    Acc, Acc,
    ElemCD, cutlass::layout::RowMajor, 128 / cutlass::sizeof_bits<ElemCD>::value,
    ElemCD, cutlass::layout::RowMajor, 128 / cutlass::sizeof_bits<ElemCD>::value,
    cutlass::epilogue::collective::EpilogueScheduleAuto
  >::CollectiveOp;

using CollectiveMainloop = typename cutlass::gemm::collective::CollectiveBuilder<
    cutlass::arch::Sm100, cutlass::arch::OpClassTensorOp,
    ElemA, cutlass::layout::RowMajor, 128 / cutlass::sizeof_bits<ElemA>::value,
    ElemB, cutlass::layout::ColumnMajor, 128 / cutlass::sizeof_bits<ElemB>::value,
    Acc,
    TileShape, ClusterShape,
    cutlass::gemm::collective::StageCount<3>,
    cutlass::gemm::collective::KernelScheduleAuto
  >::CollectiveOp;

using GemmKernel = cutlass::gemm::kernel::GemmUniversal<
    cute::Shape<int,int,int,int>,
    CollectiveMainloop,
    CollectiveEpilogue
>;
using Gemm = cutlass::gemm::device::GemmUniversalAdapter<GemmKernel>;

// Force the device kernel symbol into the cubin without needing a host main.
auto* _anchor = &cutlass::device_kernel<GemmKernel>;


// ===== COMPILED SASS (sm_100a) =====

	.target	sm_100a

	.elftype	@"ET_EXEC"


//--------------------- .note.nv.tkinfo           --------------------------
	.section	.note.nv.tkinfo,"",@"SHT_NOTE"
	.sectionflags	@"SHF_NOTE_NV_TKINFO"
	.tkinfo
        /*0018*/ 	.word	0x00000002
        /*0030*/ 	.string	""
        /*0030*/ 	.string	"ptxas"
        /*0030*/ 	.string	"Cuda compilation tools, release 13.0, V13.0.88"
        /*0030*/ 	.string	"Build cuda_13.0.r13.0/compiler.36424714_0"
        /*0030*/ 	.string	"-arch sm_100a -m 64 "



//--------------------- .note.nv.cuinfo           --------------------------
	.section	.note.nv.cuinfo,"",@"SHT_NOTE"
	.sectionflags	@"SHF_NOTE_NV_CUINFO"
        /*0018*/ 	.short	0x0002
        /*001a*/ 	.short	0x0064
        /*001c*/ 	.short	0x0082
	.zero		2


//--------------------- .nv.info                  --------------------------
	.section	.nv.info,"",@"SHT_CUDA_INFO"
	.align	4


	//----- nvinfo : EIATTR_REGCOUNT
	.align		4
        /*0000*/ 	.byte	0x04, 0x2f
        /*0002*/ 	.short	(.L_19 - .L_18)
	.align		4
.L_18:
        /*0004*/ 	.word	index@(_ZN7cutlass13device_kernelINS_4gemm6kernel13GemmUniversalIN4cute5tupleIJiiiiEEENS1_10collective13CollectiveMmaINS1_35MainloopSm100TmaUmmaWarpSpecializedILi3ELi2ELi4ENS5_IJNS4_1CILi1EEENSA_ILi2EEESB_EEEEENS5_IJNSA_ILi64EEENSA_ILi128EEENSA_ILi32EEEEEEaNS5_IJlSB_lEEEaSJ_NS4_8TiledMMAINS4_8MMA_AtomIJNS4_15SM100_MMA_S8_SSIaaiLi64ELi128ELNS4_4UMMA5MajorE0ELSO_0ELNSN_8SaturateE0EEEEEENS4_6LayoutINS5_IJSB_SB_SB_EEENS5_IJNSA_ILi0EEESU_SU_EEEEENS5_IJNS4_10UnderscoreESX_SX_EEEEENS4_23SM90_TMA_LOAD_MULTICASTENS4_14ComposedLayoutINS4_7SwizzleILi1ELi4ELi3EEENS4_18smem_ptr_flag_bitsILi8EEENSS_INS5_IJNSA_ILi8EEESH_EEENS5_IJSH_SB_EEEEEEEvNS4_8identityENS4_13SM90_TMA_LOADES1A_vS1B_EENS_8epilogue10collective18CollectiveEpilogueINS1E_23Sm100TmaWarpSpecializedILi2ELi2ELi32ELb0ELb0EEEJSI_NS5_IJNSS_ISF_SB_EES1J_EEEaSJ_aSJ_NS1E_6fusion15FusionCallbacksIS1I_NS1L_17LinearCombinationIaiaiLNS_15FloatRoundStyleE2EEESI_S1K_JEEENS4_5SM1004TMEM4LOAD26SM100_TMEM_LOAD_16dp32b32xES1C_NS11_INS12_ILi2ELi4ELi3EEES15_NSS_INS5_IJS16_SF_EEENS5_IJSF_SB_EEEEEEENS4_39AutoVectorizingCopyWithAssumedAlignmentILi128EEENS4_14SM90_TMA_STOREES1Z_S21_S21_EEEvvEEEEvNT_6ParamsE)
        /*0008*/ 	.word	0x0000005a


	//----- nvinfo : EIATTR_FRAME_SIZE
	.align		4
.L_19:
        /*000c*/ 	.byte	0x04, 0x11
        /*000e*/ 	.short	(.L_21 - .L_20)
	.align		4
.L_20:
        /*0010*/ 	.word	index@($__internal_2_$__cuda_sm10x_tcgen05_guardrail_trap_unallocated_columns_being_dealloced)
        /*0014*/ 	.word	0x00000000


	//----- nvinfo : EIATTR_FRAME_SIZE
	.align		4
.L_21:
        /*0018*/ 	.byte	0x04, 0x11
        /*001a*/ 	.short	(.L_23 - .L_22)
	.align		4
.L_22:
        /*001c*/ 	.word	index@($__internal_1_$__cuda_sm10x_tcgen05_guardrail_trap_phase_invalid_during_alloc)
        /*0020*/ 	.word	0x00000000


	//----- nvinfo : EIATTR_FRAME_SIZE
	.align		4
.L_23:
        /*0024*/ 	.byte	0x04, 0x11
        /*0026*/ 	.short	(.L_25 - .L_24)
	.align		4
.L_24:
        /*0028*/ 	.word	index@($__internal_0_$__cuda_sm10x_tcgen05_guardrail_trap_col_being_dealloced_not_returned_by_alloc)
        /*002c*/ 	.word	0x00000000


	//----- nvinfo : EIATTR_FRAME_SIZE
	.align		4
.L_25:
        /*0030*/ 	.byte	0x04, 0x11
        /*0032*/ 	.short	(.L_27 - .L_26)
	.align		4
.L_26:
        /*0034*/ 	.word	index@(_ZN7cutlass13device_kernelINS_4gemm6kernel13GemmUniversalIN4cute5tupleIJiiiiEEENS1_10collective13CollectiveMmaINS1_35MainloopSm100TmaUmmaWarpSpecializedILi3ELi2ELi4ENS5_IJNS4_1CILi1EEENSA_ILi2EEESB_EEEEENS5_IJNSA_ILi64EEENSA_ILi128EEENSA_ILi32EEEEEEaNS5_IJlSB_lEEEaSJ_NS4_8TiledMMAINS4_8MMA_AtomIJNS4_15SM100_MMA_S8_SSIaaiLi64ELi128ELNS4_4UMMA5MajorE0ELSO_0ELNSN_8SaturateE0EEEEEENS4_6LayoutINS5_IJSB_SB_SB_EEENS5_IJNSA_ILi0EEESU_SU_EEEEENS5_IJNS4_10UnderscoreESX_SX_EEEEENS4_23SM90_TMA_LOAD_MULTICASTENS4_14ComposedLayoutINS4_7SwizzleILi1ELi4ELi3EEENS4_18smem_ptr_flag_bitsILi8EEENSS_INS5_IJNSA_ILi8EEESH_EEENS5_IJSH_SB_EEEEEEEvNS4_8identityENS4_13SM90_TMA_LOADES1A_vS1B_EENS_8epilogue10collective18CollectiveEpilogueINS1E_23Sm100TmaWarpSpecializedILi2ELi2ELi32ELb0ELb0EEEJSI_NS5_IJNSS_ISF_SB_EES1J_EEEaSJ_aSJ_NS1E_6fusion15FusionCallbacksIS1I_NS1L_17LinearCombinationIaiaiLNS_15FloatRoundStyleE2EEESI_S1K_JEEENS4_5SM1004TMEM4LOAD26SM100_TMEM_LOAD_16dp32b32xES1C_NS11_INS12_ILi2ELi4ELi3EEES15_NSS_INS5_IJS16_SF_EEENS5_IJSF_SB_EEEEEEENS4_39AutoVectorizingCopyWithAssumedAlignmentILi128EEENS4_14SM90_TMA_STOREES1Z_S21_S21_EEEvvEEEEvNT_6ParamsE)
        /*0038*/ 	.word	0x00000000


	//----- nvinfo : EIATTR_MIN_STACK_SIZE
	.align		4
.L_27:
        /*003c*/ 	.byte	0x04, 0x12
        /*003e*/ 	.short	(.L_29 - .L_28)
	.align		4
.L_28:
        /*0040*/ 	.word	index@(_ZN7cutlass13device_kernelINS_4gemm6kernel13GemmUniversalIN4cute5tupleIJiiiiEEENS1_10collective13CollectiveMmaINS1_35MainloopSm100TmaUmmaWarpSpecializedILi3ELi2ELi4ENS5_IJNS4_1CILi1EEENSA_ILi2EEESB_EEEEENS5_IJNSA_ILi64EEENSA_ILi128EEENSA_ILi32EEEEEEaNS5_IJlSB_lEEEaSJ_NS4_8TiledMMAINS4_8MMA_AtomIJNS4_15SM100_MMA_S8_SSIaaiLi64ELi128ELNS4_4UMMA5MajorE0ELSO_0ELNSN_8SaturateE0EEEEEENS4_6LayoutINS5_IJSB_SB_SB_EEENS5_IJNSA_ILi0EEESU_SU_EEEEENS5_IJNS4_10UnderscoreESX_SX_EEEEENS4_23SM90_TMA_LOAD_MULTICASTENS4_14ComposedLayoutINS4_7SwizzleILi1ELi4ELi3EEENS4_18smem_ptr_flag_bitsILi8EEENSS_INS5_IJNSA_ILi8EEESH_EEENS5_IJSH_SB_EEEEEEEvNS4_8identityENS4_13SM90_TMA_LOADES1A_vS1B_EENS_8epilogue10collective18CollectiveEpilogueINS1E_23Sm100TmaWarpSpecializedILi2ELi2ELi32ELb0ELb0EEEJSI_NS5_IJNSS_ISF_SB_EES1J_EEEaSJ_aSJ_NS1E_6fusion15FusionCallbacksIS1I_NS1L_17LinearCombinationIaiaiLNS_15FloatRoundStyleE2EEESI_S1K_JEEENS4_5SM1004TMEM4LOAD26SM100_TMEM_LOAD_16dp32b32xES1C_NS11_INS12_ILi2ELi4ELi3EEES15_NSS_INS5_IJS16_SF_EEENS5_IJSF_SB_EEEEEEENS4_39AutoVectorizingCopyWithAssumedAlignmentILi128EEENS4_14SM90_TMA_STOREES1Z_S21_S21_EEEvvEEEEvNT_6ParamsE)
        /*0044*/ 	.word	0x00000000
.L_29:


//--------------------- .nv.compat                --------------------------
	.section	.nv.compat,"",@"SHT_CUDA_COMPAT_INFO"
	.align	4
        /*0000*/ 	.byte	0x02, 0x09, 0x01, 0x00, 0x02, 0x02, 0x03, 0x00, 0x02, 0x05, 0x06, 0x00, 0x03, 0x07, 0x01, 0x01
        /*0010*/ 	.byte	0x02, 0x03, 0x01, 0x00, 0x02, 0x06, 0x01, 0x00, 0x04, 0x0b, 0x08, 0x00, 0x01, 0x00, 0x00, 0x00
        /*0020*/ 	.byte	0x00, 0x00, 0x00, 0x00


//--------------------- .nv.info._ZN7cutlass13device_kernelINS_4gemm6kernel13GemmUniversalIN4cute5tupleIJiiiiEEENS1_10collective13CollectiveMmaINS1_35MainloopSm100TmaUmmaWarpSpecializedILi3ELi2ELi4ENS5_IJNS4_1CILi1EEENSA_ILi2EEESB_EEEEENS5_IJNSA_ILi64EEENSA_ILi128EEENSA_ILi32EEEEEEaNS5_IJlSB_lEEEaSJ_NS4_8TiledMMAINS4_8MMA_AtomIJNS4_15SM100_MMA_S8_SSIaaiLi64ELi128ELNS4_4UMMA5MajorE0ELSO_0ELNSN_8SaturateE0EEEEEENS4_6LayoutINS5_IJSB_SB_SB_EEENS5_IJNSA_ILi0EEESU_SU_EEEEENS5_IJNS4_10UnderscoreESX_SX_EEEEENS4_23SM90_TMA_LOAD_MULTICASTENS4_14ComposedLayoutINS4_7SwizzleILi1ELi4ELi3EEENS4_18smem_ptr_flag_bitsILi8EEENSS_INS5_IJNSA_ILi8EEESH_EEENS5_IJSH_SB_EEEEEEEvNS4_8identityENS4_13SM90_TMA_LOADES1A_vS1B_EENS_8epilogue10collective18CollectiveEpilogueINS1E_23Sm100TmaWarpSpecializedILi2ELi2ELi32ELb0ELb0EEEJSI_NS5_IJNSS_ISF_SB_EES1J_EEEaSJ_aSJ_NS1E_6fusion15FusionCallbacksIS1I_NS1L_17LinearCombinationIaiaiLNS_15FloatRoundStyleE2EEESI_S1K_JEEENS4_5SM1004TMEM4LOAD26SM100_TMEM_LOAD_16dp32b32xES1C_NS11_INS12_ILi2ELi4ELi3EEES15_NSS_INS5_IJS16_SF_EEENS5_IJSF_SB_EEEEEEENS4_39AutoVectorizingCopyWithAssumedAlignmentILi128EEENS4_14SM90_TMA_STOREES1Z_S21_S21_EEEvvEEEEvNT_6ParamsE --------------------------
	.section	.nv.info._ZN7cutlass13device_kernelINS_4gemm6kernel13GemmUniversalIN4cute5tupleIJiiiiEEENS1_10collective13CollectiveMmaINS1_35MainloopSm100TmaUmmaWarpSpecializedILi3ELi2ELi4ENS5_IJNS4_1CILi1EEENSA_ILi2EEESB_EEEEENS5_IJNSA_ILi64EEENSA_ILi128EEENSA_ILi32EEEEEEaNS5_IJlSB_lEEEaSJ_NS4_8TiledMMAINS4_8MMA_AtomIJNS4_15SM100_MMA_S8_SSIaaiLi64ELi128ELNS4_4UMMA5MajorE0ELSO_0ELNSN_8SaturateE0EEEEEENS4_6LayoutINS5_IJSB_SB_SB_EEENS5_IJNSA_ILi0EEESU_SU_EEEEENS5_IJNS4_10UnderscoreESX_SX_EEEEENS4_23SM90_TMA_LOAD_MULTICASTENS4_14ComposedLayoutINS4_7SwizzleILi1ELi4ELi3EEENS4_18smem_ptr_flag_bitsILi8EEENSS_INS5_IJNSA_ILi8EEESH_EEENS5_IJSH_SB_EEEEEEEvNS4_8identityENS4_13SM90_TMA_LOADES1A_vS1B_EENS_8epilogue10collective18CollectiveEpilogueINS1E_23Sm100TmaWarpSpecializedILi2ELi2ELi32ELb0ELb0EEEJSI_NS5_IJNSS_ISF_SB_EES1J_EEEaSJ_aSJ_NS1E_6fusion15FusionCallbacksIS1I_NS1L_17LinearCombinationIaiaiLNS_15FloatRoundStyleE2EEESI_S1K_JEEENS4_5SM1004TMEM4LOAD26SM100_TMEM_LOAD_16dp32b32xES1C_NS11_INS12_ILi2ELi4ELi3EEES15_NSS_INS5_IJS16_SF_EEENS5_IJSF_SB_EEEEEEENS4_39AutoVectorizingCopyWithAssumedAlignmentILi128EEENS4_14SM90_TMA_STOREES1Z_S21_S21_EEEvvEEEEvNT_6ParamsE,"",@"SHT_CUDA_INFO"
	.sectionflags	@""
	.align	4


	//----- nvinfo : EIATTR_CUDA_API_VERSION
	.align		4
        /*0000*/ 	.byte	0x04, 0x37
        /*0002*/ 	.short	(.L_31 - .L_30)
.L_30:
        /*0004*/ 	.word	0x00000082


	//----- nvinfo : EIATTR_KPARAM_INFO
	.align		4
.L_31:
        /*0008*/ 	.byte	0x04, 0x17
        /*000a*/ 	.short	(.L_33 - .L_32)
.L_32:
        /*000c*/ 	.word	0x00000000
        /*0010*/ 	.short	0x0000
        /*0012*/ 	.short	0x0000
        /*0014*/ 	.byte	0x00, 0xf0, 0x01, 0x20


	//----- nvinfo : EIATTR_AT_ENTRY_FRAGMENTS
	.align		4
.L_33:
        /*0018*/ 	.byte	0x04, 0x4f
        /*001a*/ 	.short	(.L_35 - .L_34)


	//   ....[0]....
.L_34:
        /*001c*/ 	.word	0x00000006


	//----- nvinfo : EIATTR_RESERVED_SMEM_USED
	.align		4
.L_35:
        /*0020*/ 	.byte	0x01, 0x41
	.zero		2


	//----- nvinfo : EIATTR_SPARSE_MMA_MASK
	.align		4
        /*0024*/ 	.byte	0x03, 0x50
        /*0026*/ 	.short	0x0000


	//----- nvinfo : EIATTR_TCGEN05_1CTA_USED
	.align		4
        /*0028*/ 	.byte	0x01, 0x51
	.zero		2


	//----- nvinfo : EIATTR_MAXREG_COUNT
	.align		4
        /*002c*/ 	.byte	0x03, 0x1b
        /*002e*/ 	.short	0x00ff


	//----- nvinfo : EIATTR_NUM_BARRIERS
	.align		4
        /*0030*/ 	.byte	0x02, 0x4c
        /*0032*/ 	.byte	0x07
	.zero		1


	//----- nvinfo : EIATTR_EXTERNS
	.align		4
        /*0034*/ 	.byte	0x04, 0x0f
        /*0036*/ 	.short	(.L_37 - .L_36)


	//   ....[0]....
	.align		4
.L_36:
        /*0038*/ 	.word	index@(__assertfail)


	//----- nvinfo : EIATTR_MERCURY_ISA_VERSION
	.align		4
.L_37:
        /*003c*/ 	.byte	0x03, 0x5f
        /*003e*/ 	.short	0x0101


	//----- nvinfo : EIATTR_INT_WARP_WIDE_INSTR_OFFSETS
	.align		4
        /*0040*/ 	.byte	0x04, 0x31
        /*0042*/ 	.short	(.L_39 - .L_38)


	//   ....[0]....
.L_38:
        /*0044*/ 	.word	0x00003a90


	//   ....[1]....
        /*0048*/ 	.word	0x00003ac0


	//   ....[2]....
        /*004c*/ 	.word	0x00003ae0


	//   ....[3]....
        /*0050*/ 	.word	0x00004600


	//   ....[4]....
        /*0054*/ 	.word	0x00004670


	//   ....[5]....
        /*0058*/ 	.word	0x00004750


	//   ....[6]....
        /*005c*/ 	.word	0x00004800


	//----- nvinfo : EIATTR_COOP_GROUP_MASK_REGIDS
	.align		4
.L_39:
        /*0060*/ 	.byte	0x04, 0x29
        /*0062*/ 	.short	(.L_41 - .L_40)


	//   ....[0]....
.L_40:
        /*0064*/ 	.word	0xffffffff


	//   ....[1]....
        /*0068*/ 	.word	0xffffffff


	//   ....[2]....
        /*006c*/ 	.word	0xffffffff


	//   ....[3]....
        /*0070*/ 	.word	0xffffffff


	//   ....[4]....
        /*0074*/ 	.word	0xffffffff


	//   ....[5]....
        /*0078*/ 	.word	0xffffffff


	//   ....[6]....
        /*007c*/ 	.word	0xffffffff


	//   ....[7]....
        /*0080*/ 	.word	0xffffffff


	//   ....[8]....
        /*0084*/ 	.word	0xffffffff


	//   ....[9]....
        /*0088*/ 	.word	0xffffffff


	//   ....[10]....
        /*008c*/ 	.word	0xffffffff


	//   ....[11]....
        /*0090*/ 	.word	0xffffffff


	//   ....[12]....
        /*0094*/ 	.word	0xffffffff


	//   ....[13]....
        /*0098*/ 	.word	0xffffffff


	//----- nvinfo : EIATTR_COOP_GROUP_INSTR_OFFSETS
	.align		4
.L_41:
        /*009c*/ 	.byte	0x04, 0x28
        /*009e*/ 	.short	(.L_43 - .L_42)


	//   ....[0]....
.L_42:
        /*00a0*/ 	.word	0x00000080


	//   ....[1]....
        /*00a4*/ 	.word	0x000004f0


	//   ....[2]....
        /*00a8*/ 	.word	0x00000680


	//   ....[3]....
        /*00ac*/ 	.word	0x000007e0


	//   ....[4]....
        /*00b0*/ 	.word	0x000008e0


	//   ....[5]....
        /*00b4*/ 	.word	0x00000a50


	//   ....[6]....
        /*00b8*/ 	.word	0x00000bf0


	//   ....[7]....
        /*00bc*/ 	.word	0x00000da0


	//   ....[8]....
        /*00c0*/ 	.word	0x00001fb0


	//   ....[9]....
        /*00c4*/ 	.word	0x00002dd0


	//   ....[10]....
        /*00c8*/ 	.word	0x00002fe0


	//   ....[11]....
        /*00cc*/ 	.word	0x00003010


	//   ....[12]....
        /*00d0*/ 	.word	0x00003970


	//   ....[13]....
        /*00d4*/ 	.word	0x00003ba0


	//----- nvinfo : EIATTR_VRC_CTA_INIT_COUNT
	.align		4
.L_43:
        /*00d8*/ 	.byte	0x02, 0x4a
        /*00da*/ 	.byte	0x80
	.zero		1


	//----- nvinfo : EIATTR_SYSCALL_OFFSETS
	.align		4
        /*00dc*/ 	.byte	0x04, 0x46
        /*00de*/ 	.short	(.L_45 - .L_44)


	//   ....[0]....
.L_44:
        /*00e0*/ 	.word	0x00005400


	//   ....[1]....
        /*00e4*/ 	.word	0x00005540


	//   ....[2]....
        /*00e8*/ 	.word	0x00005d70


	//   ....[3]....
        /*00ec*/ 	.word	0x00006b10


	//----- nvinfo : EIATTR_MBARRIER_INSTR_OFFSETS
	.align		4
.L_45:
        /*00f0*/ 	.byte	0x04, 0x39
        /*00f2*/ 	.short	(.L_47 - .L_46)


	//   ....[0]....
.L_46:
        /*00f4*/ 	.word	0x00000610
        /*00f8*/ 	.word	0x000000ff
        /*00fc*/ 	.word	0x00000000
        /*0100*/ 	.short	0x0100
        /*0102*/ 	.byte	0x04
	.zero		1


	//   ....[1]....
        /*0104*/ 	.word	0x00000620
        /*0108*/ 	.word	0x000000ff
        /*010c*/ 	.word	0x00000018
        /*0110*/ 	.short	0x0100
        /*0112*/ 	.byte	0x04
	.zero		1


	//   ....[2]....
        /*0114*/ 	.word	0x00000630
        /*0118*/ 	.word	0x000000ff
        /*011c*/ 	.word	0x00000008
        /*0120*/ 	.short	0x0100
        /*0122*/ 	.byte	0x04
	.zero		1


	//   ....[3]....
        /*0124*/ 	.word	0x00000640
        /*0128*/ 	.word	0x000000ff
        /*012c*/ 	.word	0x00000020
        /*0130*/ 	.short	0x0100
        /*0132*/ 	.byte	0x04
	.zero		1


	//   ....[4]....
        /*0134*/ 	.word	0x00000650
        /*0138*/ 	.word	0x000000ff
        /*013c*/ 	.word	0x00000010
        /*0140*/ 	.short	0x0100
        /*0142*/ 	.byte	0x04
	.zero		1


	//   ....[5]....
        /*0144*/ 	.word	0x00000660
        /*0148*/ 	.word	0x000000ff
        /*014c*/ 	.word	0x00000028
        /*0150*/ 	.short	0x0100
        /*0152*/ 	.byte	0x04
	.zero		1


	//   ....[6]....
        /*0154*/ 	.word	0x00000790
        /*0158*/ 	.word	0x000000ff
        /*015c*/ 	.word	0x00000030
        /*0160*/ 	.short	0x0100
        /*0162*/ 	.byte	0x04
	.zero		1


	//   ....[7]....
        /*0164*/ 	.word	0x000007a0
        /*0168*/ 	.word	0x000000ff
        /*016c*/ 	.word	0x00000040
        /*0170*/ 	.short	0x0100
        /*0172*/ 	.byte	0x04
	.zero		1


	//   ....[8]....
        /*0174*/ 	.word	0x000007b0
        /*0178*/ 	.word	0x000000ff
        /*017c*/ 	.word	0x00000038
        /*0180*/ 	.short	0x0100
        /*0182*/ 	.byte	0x04
	.zero		1


	//   ....[9]....
        /*0184*/ 	.word	0x000007c0
        /*0188*/ 	.word	0x000000ff
        /*018c*/ 	.word	0x00000048
        /*0190*/ 	.short	0x0100
        /*0192*/ 	.byte	0x04
	.zero		1


	//   ....[10]....
        /*0194*/ 	.word	0x000008b0
        /*0198*/ 	.word	0x000000ff
        /*019c*/ 	.word	0x00000050
        /*01a0*/ 	.short	0x0100
        /*01a2*/ 	.byte	0x06
	.zero		1


	//   ....[11]....
        /*01a4*/ 	.word	0x000008c0
        /*01a8*/ 	.word	0x000000ff
        /*01ac*/ 	.word	0x00000058
        /*01b0*/ 	.short	0x0100
        /*01b2*/ 	.byte	0x06
	.zero		1


	//   ....[12]....
        /*01b4*/ 	.word	0x00000a00
        /*01b8*/ 	.word	0x000000ff
        /*01bc*/ 	.word	0x00000060
        /*01c0*/ 	.short	0x0100
        /*01c2*/ 	.byte	0x06
	.zero		1


	//   ....[13]....
        /*01c4*/ 	.word	0x00000a10
        /*01c8*/ 	.word	0x000000ff
        /*01cc*/ 	.word	0x00000070
        /*01d0*/ 	.short	0x0100
        /*01d2*/ 	.byte	0x06
	.zero		1


	//   ....[14]....
        /*01d4*/ 	.word	0x00000a20
        /*01d8*/ 	.word	0x000000ff
        /*01dc*/ 	.word	0x00000068
        /*01e0*/ 	.short	0x0100
        /*01e2*/ 	.byte	0x06
	.zero		1


	//   ....[15]....
        /*01e4*/ 	.word	0x00000a30
        /*01e8*/ 	.word	0x000000ff
        /*01ec*/ 	.word	0x00000078
        /*01f0*/ 	.short	0x0100
        /*01f2*/ 	.byte	0x06
	.zero		1


	//   ....[16]....
        /*01f4*/ 	.word	0x00000b60
        /*01f8*/ 	.word	0x000000ff
        /*01fc*/ 	.word	0x00000080
        /*0200*/ 	.short	0x0100
        /*0202*/ 	.byte	0x04
	.zero		1


	//   ....[17]....
        /*0204*/ 	.word	0x00000b70
        /*0208*/ 	.word	0x000000ff
        /*020c*/ 	.word	0x000000a0
        /*0210*/ 	.short	0x0100
        /*0212*/ 	.byte	0x04
	.zero		1


	//   ....[18]....
        /*0214*/ 	.word	0x00000b80
        /*0218*/ 	.word	0x000000ff
        /*021c*/ 	.word	0x00000088
        /*0220*/ 	.short	0x0100
        /*0222*/ 	.byte	0x04
	.zero		1


	//   ....[19]....
        /*0224*/ 	.word	0x00000b90
        /*0228*/ 	.word	0x000000ff
        /*022c*/ 	.word	0x000000a8
        /*0230*/ 	.short	0x0100
        /*0232*/ 	.byte	0x04
	.zero		1


	//   ....[20]....
        /*0234*/ 	.word	0x00000ba0
        /*0238*/ 	.word	0x000000ff
        /*023c*/ 	.word	0x00000090
        /*0240*/ 	.short	0x0100
        /*0242*/ 	.byte	0x04
	.zero		1


	//   ....[21]....
        /*0244*/ 	.word	0x00000bb0
        /*0248*/ 	.word	0x000000ff
        /*024c*/ 	.word	0x000000b0
        /*0250*/ 	.short	0x0100
        /*0252*/ 	.byte	0x04
	.zero		1


	//   ....[22]....
        /*0254*/ 	.word	0x00000bc0
        /*0258*/ 	.word	0x000000ff
        /*025c*/ 	.word	0x00000098
        /*0260*/ 	.short	0x0100
        /*0262*/ 	.byte	0x04
	.zero		1


	//   ....[23]....
        /*0264*/ 	.word	0x00000bd0
        /*0268*/ 	.word	0x000000ff
        /*026c*/ 	.word	0x000000b8
        /*0270*/ 	.short	0x0100
        /*0272*/ 	.byte	0x04
	.zero		1


	//   ....[24]....
        /*0274*/ 	.word	0x00000cc0
        /*0278*/ 	.word	0x000000ff
        /*027c*/ 	.word	0x000000c0
        /*0280*/ 	.short	0x0100
        /*0282*/ 	.byte	0x04
	.zero		1


	//   ....[25]....
        /*0284*/ 	.word	0x00000cd0
        /*0288*/ 	.word	0x000000ff
        /*028c*/ 	.word	0x000000d0
        /*0290*/ 	.short	0x0100
        /*0292*/ 	.byte	0x04
	.zero		1


	//   ....[26]....
        /*0294*/ 	.word	0x00000ce0
        /*0298*/ 	.word	0x000000ff
        /*029c*/ 	.word	0x000000c8
        /*02a0*/ 	.short	0x0100
        /*02a2*/ 	.byte	0x04
	.zero		1


	//   ....[27]....
        /*02a4*/ 	.word	0x00000cf0
        /*02a8*/ 	.word	0x000000ff
        /*02ac*/ 	.word	0x000000d8
        /*02b0*/ 	.short	0x0100
        /*02b2*/ 	.byte	0x04
	.zero		1


	//   ....[28]....
        /*02b4*/ 	.word	0x00001830
        /*02b8*/ 	.word	0x00000000
        /*02bc*/ 	.word	0x000000d0
        /*02c0*/ 	.short	0x010a
        /*02c2*/ 	.byte	0xff
	.zero		1


	//   ....[29]....
        /*02c4*/ 	.word	0x00001860
        /*02c8*/ 	.word	0x00000000
        /*02cc*/ 	.word	0x000000c0
        /*02d0*/ 	.short	0x0101
        /*02d2*/ 	.byte	0xff
	.zero		1


	//   ....[30]....
        /*02d4*/ 	.word	0x00001930
        /*02d8*/ 	.word	0x000000ff
        /*02dc*/ 	.word	0x00000018
        /*02e0*/ 	.short	0x010a
        /*02e2*/ 	.byte	0x04
	.zero		1


	//   ....[31]....
        /*02e4*/ 	.word	0x000019b0
        /*02e8*/ 	.word	0x000000ff
        /*02ec*/ 	.word	0x00000018
        /*02f0*/ 	.short	0x010a
        /*02f2*/ 	.byte	0x21
	.zero		1


	//   ....[32]....
        /*02f4*/ 	.word	0x00001b40
        /*02f8*/ 	.word	0x000000ff
        /*02fc*/ 	.word	0x00000018
        /*0300*/ 	.short	0x010a
        /*0302*/ 	.byte	0x08
	.zero		1


	//   ....[33]....
        /*0304*/ 	.word	0x00001c60
        /*0308*/ 	.word	0x000000ff
        /*030c*/ 	.word	0x00000058
        /*0310*/ 	.short	0x0101
        /*0312*/ 	.byte	0x06
	.zero		1


	//   ....[34]....
        /*0314*/ 	.word	0x00001c80
        /*0318*/ 	.word	0x000000ff
        /*031c*/ 	.word	0x00000018
        /*0320*/ 	.short	0x010a
        /*0322*/ 	.byte	0x04
	.zero		1


	//   ....[35]....
        /*0324*/ 	.word	0x00001d00
        /*0328*/ 	.word	0x000000ff
        /*032c*/ 	.word	0x00000018
        /*0330*/ 	.short	0x010a
        /*0332*/ 	.byte	0x11
	.zero		1


	//   ....[36]....
        /*0334*/ 	.word	0x00001e90
        /*0338*/ 	.word	0x000000ff
        /*033c*/ 	.word	0x00000018
        /*0340*/ 	.short	0x010a
        /*0342*/ 	.byte	0x07
	.zero		1


	//   ....[37]....
        /*0344*/ 	.word	0x00001fe0
        /*0348*/ 	.word	0x00000003
        /*034c*/ 	.word	0x00000060
        /*0350*/ 	.short	0x010a
        /*0352*/ 	.byte	0xff
	.zero		1


	//   ....[38]....
        /*0354*/ 	.word	0x00002130
        /*0358*/ 	.word	0x00000000
        /*035c*/ 	.word	0x00000000
        /*0360*/ 	.short	0x0101
        /*0362*/ 	.byte	0xff
	.zero		1


	//   ....[39]....
        /*0364*/ 	.word	0x000026e0
        /*0368*/ 	.word	0x000000ff
        /*036c*/ 	.word	0x00000000
        /*0370*/ 	.short	0x010a
        /*0372*/ 	.byte	0x04
	.zero		1


	//   ....[40]....
        /*0374*/ 	.word	0x00002770
        /*0378*/ 	.word	0x000000ff
        /*037c*/ 	.word	0x00000000
        /*0380*/ 	.short	0x010a
        /*0382*/ 	.byte	0x05
	.zero		1


	//   ....[41]....
        /*0384*/ 	.word	0x00002810
        /*0388*/ 	.word	0x00000000
        /*038c*/ 	.word	0x00000000
        /*0390*/ 	.short	0x010a
        /*0392*/ 	.byte	0xff
	.zero		1


	//   ....[42]....
        /*0394*/ 	.word	0x00002930
        /*0398*/ 	.word	0x00000002
        /*039c*/ 	.word	0x000000c0
        /*03a0*/ 	.short	0x010a
        /*03a2*/ 	.byte	0xff
	.zero		1


	//   ....[43]....
        /*03a4*/ 	.word	0x000029a0
        /*03a8*/ 	.word	0x00000002
        /*03ac*/ 	.word	0x00000000
        /*03b0*/ 	.short	0x0101
        /*03b2*/ 	.byte	0xff
	.zero		1


	//   ....[44]....
        /*03b4*/ 	.word	0x000029c0
        /*03b8*/ 	.word	0x000000ff
        /*03bc*/ 	.word	0x00000070
        /*03c0*/ 	.short	0x010a
        /*03c2*/ 	.byte	0x04
	.zero		1


	//   ....[45]....
        /*03c4*/ 	.word	0x00002ae0
        /*03c8*/ 	.word	0x00000002
        /*03cc*/ 	.word	0x00000060
        /*03d0*/ 	.short	0x010a
        /*03d2*/ 	.byte	0xff
	.zero		1


	//   ....[46]....
        /*03d4*/ 	.word	0x00002be0
        /*03d8*/ 	.word	0x00000002
        /*03dc*/ 	.word	0x00000000
        /*03e0*/ 	.short	0x0101
        /*03e2*/ 	.byte	0xff
	.zero		1


	//   ....[47]....
        /*03e4*/ 	.word	0x00002c70
        /*03e8*/ 	.word	0x000000ff
        /*03ec*/ 	.word	0x00000070
        /*03f0*/ 	.short	0x0106
        /*03f2*/ 	.byte	0x04
	.zero		1


	//   ....[48]....
        /*03f4*/ 	.word	0x00002c90
        /*03f8*/ 	.word	0x000000ff
        /*03fc*/ 	.word	0x00000070
        /*0400*/ 	.short	0x010a
        /*0402*/ 	.byte	0x04
	.zero		1


	//   ....[49]....
        /*0404*/ 	.word	0x00002d20
        /*0408*/ 	.word	0x000000ff
        /*040c*/ 	.word	0x00000070
        /*0410*/ 	.short	0x0106
        /*0412*/ 	.byte	0x07
	.zero		1


	//   ....[50]....
        /*0414*/ 	.word	0x00002d60
        /*0418*/ 	.word	0x00000000
        /*041c*/ 	.word	0x00000070
        /*0420*/ 	.short	0x010a
        /*0422*/ 	.byte	0xff
	.zero		1


	//   ....[51]....
        /*0424*/ 	.word	0x00003250
        /*0428*/ 	.word	0x00000000
        /*042c*/ 	.word	0x00000060
        /*0430*/ 	.short	0x010a
        /*0432*/ 	.byte	0xff
	.zero		1


	//   ....[52]....
        /*0434*/ 	.word	0x00003350
        /*0438*/ 	.word	0x00000003
        /*043c*/ 	.word	0x00000000
        /*0440*/ 	.short	0x0101
        /*0442*/ 	.byte	0xff
	.zero		1


	//   ....[53]....
        /*0444*/ 	.word	0x00003360
        /*0448*/ 	.word	0x000000ff
        /*044c*/ 	.word	0x00000000
        /*0450*/ 	.short	0x010a
        /*0452*/ 	.byte	0x04
	.zero		1


	//   ....[54]....
        /*0454*/ 	.word	0x00003380
        /*0458*/ 	.word	0x000000ff
        /*045c*/ 	.word	0x000000a0
        /*0460*/ 	.short	0x010a
        /*0462*/ 	.byte	0x13
	.zero		1


	//   ....[55]....
        /*0464*/ 	.word	0x000034c0
        /*0468*/ 	.word	0x000000ff
        /*046c*/ 	.word	0x00000000
        /*0470*/ 	.short	0x010a
        /*0472*/ 	.byte	0x06
	.zero		1


	//   ....[56]....
        /*0474*/ 	.word	0x000035c0
        /*0478*/ 	.word	0x000000ff
        /*047c*/ 	.word	0x00000000
        /*0480*/ 	.short	0x010a
        /*0482*/ 	.byte	0x04
	.zero		1


	//   ....[57]....
        /*0484*/ 	.word	0x000037a0
        /*0488*/ 	.word	0x000000ff
        /*048c*/ 	.word	0x00000000
        /*0490*/ 	.short	0x010a
        /*0492*/ 	.byte	0x04
	.zero		1


	//   ....[58]....
        /*0494*/ 	.word	0x00003830
        /*0498*/ 	.word	0x000000ff
        /*049c*/ 	.word	0x00000000
        /*04a0*/ 	.short	0x010a
        /*04a2*/ 	.byte	0x05
	.zero		1


	//   ....[59]....
        /*04a4*/ 	.word	0x000038c0
        /*04a8*/ 	.word	0x000000ff
        /*04ac*/ 	.word	0x00000000
        /*04b0*/ 	.short	0x010a
        /*04b2*/ 	.byte	0x05
	.zero		1


	//   ....[60]....
        /*04b4*/ 	.word	0x00003950
        /*04b8*/ 	.word	0x000000ff
        /*04bc*/ 	.word	0x00000000
        /*04c0*/ 	.short	0x010a
        /*04c2*/ 	.byte	0x04
	.zero		1


	//   ....[61]....
        /*04c4*/ 	.word	0x00003e00
        /*04c8*/ 	.word	0x0000000c
        /*04cc*/ 	.word	0x00000060
        /*04d0*/ 	.short	0x010a
        /*04d2*/ 	.byte	0xff
	.zero		1


	//   ....[62]....
        /*04d4*/ 	.word	0x00003f70
        /*04d8*/ 	.word	0x00000000
        /*04dc*/ 	.word	0x00000000
        /*04e0*/ 	.short	0x0101
        /*04e2*/ 	.byte	0xff
	.zero		1


	//   ....[63]....
        /*04e4*/ 	.word	0x00004400
        /*04e8*/ 	.word	0x000000ff
        /*04ec*/ 	.word	0x00000058
        /*04f0*/ 	.short	0x010a
        /*04f2*/ 	.byte	0x15
	.zero		1


	//   ....[64]....
        /*04f4*/ 	.word	0x00004580
        /*04f8*/ 	.word	0x000000ff
        /*04fc*/ 	.word	0x00000040
        /*0500*/ 	.short	0x010a
        /*0502*/ 	.byte	0x15
	.zero		1


	//   ....[65]....
        /*0504*/ 	.word	0x00004700
        /*0508*/ 	.word	0x000000ff
        /*050c*/ 	.word	0x00000030
        /*0510*/ 	.short	0x010b
        /*0512*/ 	.byte	0x15
	.zero		1


	//   ....[66]....
        /*0514*/ 	.word	0x00004710
        /*0518*/ 	.word	0x000000ff
        /*051c*/ 	.word	0x00000000
        /*0520*/ 	.short	0x0101
        /*0522*/ 	.byte	0x06
	.zero		1


	//   ....[67]....
        /*0524*/ 	.word	0x00004720
        /*0528*/ 	.word	0x000000ff
        /*052c*/ 	.word	0x00000048
        /*0530*/ 	.short	0x010a
        /*0532*/ 	.byte	0x15
	.zero		1


	//   ....[68]....
        /*0534*/ 	.word	0x00004910
        /*0538*/ 	.word	0x000000ff
        /*053c*/ 	.word	0x00000038
        /*0540*/ 	.short	0x010b
        /*0542*/ 	.byte	0x15
	.zero		1


	//   ....[69]....
        /*0544*/ 	.word	0x00004920
        /*0548*/ 	.word	0x000000ff
        /*054c*/ 	.word	0x00000000
        /*0550*/ 	.short	0x0101
        /*0552*/ 	.byte	0x21
	.zero		1


	//   ....[70]....
        /*0554*/ 	.word	0x00004950
        /*0558*/ 	.word	0x000000ff
        /*055c*/ 	.word	0x00000040
        /*0560*/ 	.short	0x010a
        /*0562*/ 	.byte	0x15
	.zero		1


	//   ....[71]....
        /*0564*/ 	.word	0x00004990
        /*0568*/ 	.word	0x00000000
        /*056c*/ 	.word	0x00000048
        /*0570*/ 	.short	0x010a
        /*0572*/ 	.byte	0xff
	.zero		1


	//   ....[72]....
        /*0574*/ 	.word	0x00004ca0
        /*0578*/ 	.word	0x00000003
        /*057c*/ 	.word	0x00000060
        /*0580*/ 	.short	0x010a
        /*0582*/ 	.byte	0xff
	.zero		1


	//   ....[73]....
        /*0584*/ 	.word	0x00004e20
        /*0588*/ 	.word	0x00000000
        /*058c*/ 	.word	0x00000000
        /*0590*/ 	.short	0x0101
        /*0592*/ 	.byte	0xff
	.zero		1


	//   ....[74]....
        /*0594*/ 	.word	0x00005930
        /*0598*/ 	.word	0x00000003
        /*059c*/ 	.word	0x00000030
        /*05a0*/ 	.short	0x010a
        /*05a2*/ 	.byte	0xff
	.zero		1


	//   ....[75]....
        /*05a4*/ 	.word	0x00005970
        /*05a8*/ 	.word	0x0000002b
        /*05ac*/ 	.word	0x00000080
        /*05b0*/ 	.short	0x010a
        /*05b2*/ 	.byte	0xff
	.zero		1


	//   ....[76]....
        /*05b4*/ 	.word	0x00005ab0
        /*05b8*/ 	.word	0x00000003
        /*05bc*/ 	.word	0x00000030
        /*05c0*/ 	.short	0x010a
        /*05c2*/ 	.byte	0xff
	.zero		1


	//   ....[77]....
        /*05c4*/ 	.word	0x00005bd0
        /*05c8*/ 	.word	0x00000000
        /*05cc*/ 	.word	0x00000000
        /*05d0*/ 	.short	0x0101
        /*05d2*/ 	.byte	0xff
	.zero		1


	//   ....[78]....
        /*05d4*/ 	.word	0x00005c50
        /*05d8*/ 	.word	0x0000002b
        /*05dc*/ 	.word	0x00000080
        /*05e0*/ 	.short	0x010a
        /*05e2*/ 	.byte	0xff
	.zero		1


	//   ....[79]....
        /*05e4*/ 	.word	0x000067c0
        /*05e8*/ 	.word	0x00000003
        /*05ec*/ 	.word	0x00000030
        /*05f0*/ 	.short	0x010a
        /*05f2*/ 	.byte	0xff
	.zero		1


	//   ....[80]....
        /*05f4*/ 	.word	0x00006870
        /*05f8*/ 	.word	0x00000003
        /*05fc*/ 	.word	0x00000030
        /*0600*/ 	.short	0x010a
        /*0602*/ 	.byte	0xff
	.zero		1


	//   ....[81]....
        /*0604*/ 	.word	0x00006990
        /*0608*/ 	.word	0x00000000
        /*060c*/ 	.word	0x00000000
        /*0610*/ 	.short	0x0101
        /*0612*/ 	.byte	0xff
	.zero		1


	//   ....[82]....
        /*0614*/ 	.word	0x00006da0
        /*0618*/ 	.word	0x000000ff
        /*061c*/ 	.word	0x00000000
        /*0620*/ 	.short	0x0101
        /*0622*/ 	.byte	0x04
	.zero		1


	//   ....[83]....
        /*0624*/ 	.word	0x000076a0
        /*0628*/ 	.word	0x00000000
        /*062c*/ 	.word	0x000000d0
        /*0630*/ 	.short	0x010a
        /*0632*/ 	.byte	0xff
	.zero		1


	//   ....[84]....
        /*0634*/ 	.word	0x00007700
        /*0638*/ 	.word	0x00000000
        /*063c*/ 	.word	0x00000018
        /*0640*/ 	.short	0x010a
        /*0642*/ 	.byte	0xff
	.zero		1


	//   ....[85]....
        /*0644*/ 	.word	0x00007760
        /*0648*/ 	.word	0x00000000
        /*064c*/ 	.word	0x00000018
        /*0650*/ 	.short	0x010a
        /*0652*/ 	.byte	0xff
	.zero		1


	//   ....[86]....
        /*0654*/ 	.word	0x000077b0
        /*0658*/ 	.word	0x00000003
        /*065c*/ 	.word	0x00000060
        /*0660*/ 	.short	0x010a
        /*0662*/ 	.byte	0xff
	.zero		1


	//   ....[87]....
        /*0664*/ 	.word	0x00007810
        /*0668*/ 	.word	0x00000000
        /*066c*/ 	.word	0x00000000
        /*0670*/ 	.short	0x010a
        /*0672*/ 	.byte	0xff
	.zero		1


	//   ....[88]....
        /*0674*/ 	.word	0x00007870
        /*0678*/ 	.word	0x00000000
        /*067c*/ 	.word	0x00000000
        /*0680*/ 	.short	0x010a
        /*0682*/ 	.byte	0xff
	.zero		1


	//   ....[89]....
        /*0684*/ 	.word	0x000078c0
        /*0688*/ 	.word	0x00000002
        /*068c*/ 	.word	0x000000c0
        /*0690*/ 	.short	0x010a
        /*0692*/ 	.byte	0xff
	.zero		1


	//   ....[90]....
        /*0694*/ 	.word	0x00007920
        /*0698*/ 	.word	0x00000002
        /*069c*/ 	.word	0x00000070
        /*06a0*/ 	.short	0x010a
        /*06a2*/ 	.byte	0xff
	.zero		1


	//   ....[91]....
        /*06a4*/ 	.word	0x00007970
        /*06a8*/ 	.word	0x00000002
        /*06ac*/ 	.word	0x00000060
        /*06b0*/ 	.short	0x010a
        /*06b2*/ 	.byte	0xff
	.zero		1


	//   ....[92]....
        /*06b4*/ 	.word	0x000079d0
        /*06b8*/ 	.word	0x00000000
        /*06bc*/ 	.word	0x00000070
        /*06c0*/ 	.short	0x010a
        /*06c2*/ 	.byte	0xff
	.zero		1


	//   ....[93]....
        /*06c4*/ 	.word	0x00007a20
        /*06c8*/ 	.word	0x00000000
        /*06cc*/ 	.word	0x00000060
        /*06d0*/ 	.short	0x010a
        /*06d2*/ 	.byte	0xff
	.zero		1


	//   ....[94]....
        /*06d4*/ 	.word	0x00007a80
        /*06d8*/ 	.word	0x00000002
        /*06dc*/ 	.word	0x000000a0
        /*06e0*/ 	.short	0x010a
        /*06e2*/ 	.byte	0xff
	.zero		1


	//   ....[95]....
        /*06e4*/ 	.word	0x00007ae0
        /*06e8*/ 	.word	0x00000000
        /*06ec*/ 	.word	0x00000000
        /*06f0*/ 	.short	0x010a
        /*06f2*/ 	.byte	0xff
	.zero		1


	//   ....[96]....
        /*06f4*/ 	.word	0x00007b40
        /*06f8*/ 	.word	0x00000000
        /*06fc*/ 	.word	0x00000000
        /*0700*/ 	.short	0x010a
        /*0702*/ 	.byte	0xff
	.zero		1


	//   ....[97]....
        /*0704*/ 	.word	0x00007ba0
        /*0708*/ 	.word	0x00000000
        /*070c*/ 	.word	0x00000000
        /*0710*/ 	.short	0x010a
        /*0712*/ 	.byte	0xff
	.zero		1


	//   ....[98]....
        /*0714*/ 	.word	0x00007c00
        /*0718*/ 	.word	0x00000000
        /*071c*/ 	.word	0x00000000
        /*0720*/ 	.short	0x010a
        /*0722*/ 	.byte	0xff
	.zero		1


	//   ....[99]....
        /*0724*/ 	.word	0x00007c60
        /*0728*/ 	.word	0x00000000
        /*072c*/ 	.word	0x00000000
        /*0730*/ 	.short	0x010a
        /*0732*/ 	.byte	0xff
	.zero		1


	//   ....[100]....
        /*0734*/ 	.word	0x00007cb0
        /*0738*/ 	.word	0x0000000c
        /*073c*/ 	.word	0x00000060
        /*0740*/ 	.short	0x010a
        /*0742*/ 	.byte	0xff
	.zero		1


	//   ....[101]....
        /*0744*/ 	.word	0x00007d10
        /*0748*/ 	.word	0x00000000
        /*074c*/ 	.word	0x00000058
        /*0750*/ 	.short	0x010a
        /*0752*/ 	.byte	0xff
	.zero		1


	//   ....[102]....
        /*0754*/ 	.word	0x00007d70
        /*0758*/ 	.word	0x00000000
        /*075c*/ 	.word	0x00000040
        /*0760*/ 	.short	0x010a
        /*0762*/ 	.byte	0xff
	.zero		1


	//   ....[103]....
        /*0764*/ 	.word	0x00007dd0
        /*0768*/ 	.word	0x00000000
        /*076c*/ 	.word	0x00000048
        /*0770*/ 	.short	0x010a
        /*0772*/ 	.byte	0xff
	.zero		1


	//   ....[104]....
        /*0774*/ 	.word	0x00007e30
        /*0778*/ 	.word	0x00000000
        /*077c*/ 	.word	0x00000040
        /*0780*/ 	.short	0x010a
        /*0782*/ 	.byte	0xff
	.zero		1


	//   ....[105]....
        /*0784*/ 	.word	0x00007e80
        /*0788*/ 	.word	0x00000003
        /*078c*/ 	.word	0x00000060
        /*0790*/ 	.short	0x010a
        /*0792*/ 	.byte	0xff
	.zero		1


	//   ....[106]....
        /*0794*/ 	.word	0x00007ed0
        /*0798*/ 	.word	0x00000003
        /*079c*/ 	.word	0x00000030
        /*07a0*/ 	.short	0x010a
        /*07a2*/ 	.byte	0xff
	.zero		1


	//   ....[107]....
        /*07a4*/ 	.word	0x00007f20
        /*07a8*/ 	.word	0x0000002b
        /*07ac*/ 	.word	0x00000080
        /*07b0*/ 	.short	0x010a
        /*07b2*/ 	.byte	0xff
	.zero		1


	//   ....[108]....
        /*07b4*/ 	.word	0x00007f70
        /*07b8*/ 	.word	0x00000003
        /*07bc*/ 	.word	0x00000030
        /*07c0*/ 	.short	0x010a
        /*07c2*/ 	.byte	0xff
	.zero		1


	//----- nvinfo : EIATTR_NUM_MBARRIERS
	.align		4
.L_47:
        /*07c4*/ 	.byte	0x03, 0x38
        /*07c6*/ 	.short	0x001c


	//----- nvinfo : EIATTR_EXIT_INSTR_OFFSETS
	.align		4
        /*07c8*/ 	.byte	0x04, 0x1c
        /*07ca*/ 	.short	(.L_49 - .L_48)


	//   ....[0]....
.L_48:
        /*07cc*/ 	.word	0x00002840


	//   ....[1]....
        /*07d0*/ 	.word	0x00002d30


	//   ....[2]....
        /*07d4*/ 	.word	0x00002d90


	//   ....[3]....
        /*07d8*/ 	.word	0x00003bb0


	//   ....[4]....
        /*07dc*/ 	.word	0x000049c0


	//   ....[5]....
        /*07e0*/ 	.word	0x00004a00


	//   ....[6]....
        /*07e4*/ 	.word	0x00007690


	//----- nvinfo : EIATTR_MAX_THREADS
	.align		4
.L_49:
        /*07e8*/ 	.byte	0x04, 0x05
        /*07ea*/ 	.short	(.L_51 - .L_50)
.L_50:
        /*07ec*/ 	.word	0x00000100
        /*07f0*/ 	.word	0x00000001
        /*07f4*/ 	.word	0x00000001


	//----- nvinfo : EIATTR_CRS_STACK_SIZE
	.align		4
.L_51:
        /*07f8*/ 	.byte	0x04, 0x1e
        /*07fa*/ 	.short	(.L_53 - .L_52)
.L_52:
        /*07fc*/ 	.word	0x00000000


	//----- nvinfo : EIATTR_CBANK_PARAM_SIZE
	.align		4
.L_53:
        /*0800*/ 	.byte	0x03, 0x19
        /*0802*/ 	.short	0x0800


	//----- nvinfo : EIATTR_PARAM_CBANK
	.align		4
        /*0804*/ 	.byte	0x04, 0x0a
        /*0806*/ 	.short	(.L_55 - .L_54)
	.align		4
.L_54:
        /*0808*/ 	.word	index@(.nv.constant0._ZN7cutlass13device_kernelINS_4gemm6kernel13GemmUniversalIN4cute5tupleIJiiiiEEENS1_10collective13CollectiveMmaINS1_35MainloopSm100TmaUmmaWarpSpecializedILi3ELi2ELi4ENS5_IJNS4_1CILi1EEENSA_ILi2EEESB_EEEEENS5_IJNSA_ILi64EEENSA_ILi128EEENSA_ILi32EEEEEEaNS5_IJlSB_lEEEaSJ_NS4_8TiledMMAINS4_8MMA_AtomIJNS4_15SM100_MMA_S8_SSIaaiLi64ELi128ELNS4_4UMMA5MajorE0ELSO_0ELNSN_8SaturateE0EEEEEENS4_6LayoutINS5_IJSB_SB_SB_EEENS5_IJNSA_ILi0EEESU_SU_EEEEENS5_IJNS4_10UnderscoreESX_SX_EEEEENS4_23SM90_TMA_LOAD_MULTICASTENS4_14ComposedLayoutINS4_7SwizzleILi1ELi4ELi3EEENS4_18smem_ptr_flag_bitsILi8EEENSS_INS5_IJNSA_ILi8EEESH_EEENS5_IJSH_SB_EEEEEEEvNS4_8identityENS4_13SM90_TMA_LOADES1A_vS1B_EENS_8epilogue10collective18CollectiveEpilogueINS1E_23Sm100TmaWarpSpecializedILi2ELi2ELi32ELb0ELb0EEEJSI_NS5_IJNSS_ISF_SB_EES1J_EEEaSJ_aSJ_NS1E_6fusion15FusionCallbacksIS1I_NS1L_17LinearCombinationIaiaiLNS_15FloatRoundStyleE2EEESI_S1K_JEEENS4_5SM1004TMEM4LOAD26SM100_TMEM_LOAD_16dp32b32xES1C_NS11_INS12_ILi2ELi4ELi3EEES15_NSS_INS5_IJS16_SF_EEENS5_IJSF_SB_EEEEEEENS4_39AutoVectorizingCopyWithAssumedAlignmentILi128EEENS4_14SM90_TMA_STOREES1Z_S21_S21_EEEvvEEEEvNT_6ParamsE)
        /*080c*/ 	.short	0x0380
        /*080e*/ 	.short	0x0800


	//----- nvinfo : EIATTR_SW_WAR
	.align		4
.L_55:
        /*0810*/ 	.byte	0x04, 0x36
        /*0812*/ 	.short	(.L_57 - .L_56)
.L_56:
        /*0814*/ 	.word	0x00000008
.L_57:


//--------------------- .nv.callgraph             --------------------------
	.section	.nv.callgraph,"",@"SHT_CUDA_CALLGRAPH"
	.align	4
	.sectionentsize	8
	.align		4
        /*0000*/ 	.word	0x00000000
	.align		4
        /*0004*/ 	.word	0xffffffff
	.align		4
        /*0008*/ 	.word	index@(_ZN7cutlass13device_kernelINS_4gemm6kernel13GemmUniversalIN4cute5tupleIJiiiiEEENS1_10collective13CollectiveMmaINS1_35MainloopSm100TmaUmmaWarpSpecializedILi3ELi2ELi4ENS5_IJNS4_1CILi1EEENSA_ILi2EEESB_EEEEENS5_IJNSA_ILi64EEENSA_ILi128EEENSA_ILi32EEEEEEaNS5_IJlSB_lEEEaSJ_NS4_8TiledMMAINS4_8MMA_AtomIJNS4_15SM100_MMA_S8_SSIaaiLi64ELi128ELNS4_4UMMA5MajorE0ELSO_0ELNSN_8SaturateE0EEEEEENS4_6LayoutINS5_IJSB_SB_SB_EEENS5_IJNSA_ILi0EEESU_SU_EEEEENS5_IJNS4_10UnderscoreESX_SX_EEEEENS4_23SM90_TMA_LOAD_MULTICASTENS4_14ComposedLayoutINS4_7SwizzleILi1ELi4ELi3EEENS4_18smem_ptr_flag_bitsILi8EEENSS_INS5_IJNSA_ILi8EEESH_EEENS5_IJSH_SB_EEEEEEEvNS4_8identityENS4_13SM90_TMA_LOADES1A_vS1B_EENS_8epilogue10collective18CollectiveEpilogueINS1E_23Sm100TmaWarpSpecializedILi2ELi2ELi32ELb0ELb0EEEJSI_NS5_IJNSS_ISF_SB_EES1J_EEEaSJ_aSJ_NS1E_6fusion15FusionCallbacksIS1I_NS1L_17LinearCombinationIaiaiLNS_15FloatRoundStyleE2EEESI_S1K_JEEENS4_5SM1004TMEM4LOAD26SM100_TMEM_LOAD_16dp32b32xES1C_NS11_INS12_ILi2ELi4ELi3EEES15_NSS_INS5_IJS16_SF_EEENS5_IJSF_SB_EEEEEEENS4_39AutoVectorizingCopyWithAssumedAlignmentILi128EEENS4_14SM90_TMA_STOREES1Z_S21_S21_EEEvvEEEEvNT_6ParamsE)
	.align		4
        /*000c*/ 	.word	index@(__assertfail)
	.align		4
        /*0010*/ 	.word	0x00000000
	.align		4
        /*0014*/ 	.word	0xfffffffe
	.align		4
        /*0018*/ 	.word	0x00000000
	.align		4
        /*001c*/ 	.word	0xfffffffd
	.align		4
        /*0020*/ 	.word	0x00000000
	.align		4
        /*0024*/ 	.word	0xfffffffc


//--------------------- .nv.constant4             --------------------------
	.section	.nv.constant4,"a",@progbits
	.align	8
	.align		8
.nv.constant4:
        /*0000*/ 	.dword	__assertfail
	.align		8
        /*0008*/ 	.dword	__unnamed_1
	.align		8
        /*0010*/ 	.dword	__unnamed_2
	.align		8
        /*0018*/ 	.dword	_ZN39_INTERNAL_8899c974_4_k_cu_62c77310_94384cuda3std3__45__cpo5beginE
	.align		8
        /*0020*/ 	.dword	_ZN39_INTERNAL_8899c974_4_k_cu_62c77310_94384cuda3std3__45__cpo3endE
	.align		8
        /*0028*/ 	.dword	_ZN39_INTERNAL_8899c974_4_k_cu_62c77310_94384cuda3std3__45__cpo6cbeginE
	.align		8
        /*0030*/ 	.dword	_ZN39_INTERNAL_8899c974_4_k_cu_62c77310_94384cuda3std3__45__cpo4cendE
	.align		8
        /*0038*/ 	.dword	_ZN39_INTERNAL_8899c974_4_k_cu_62c77310_94384cuda3std3__441_GLOBAL__N__8899c974_4_k_cu_62c77310_94386ignoreE
	.align		8
        /*0040*/ 	.dword	_ZN39_INTERNAL_8899c974_4_k_cu_62c77310_94384cuda3std3__419piecewise_constructE
	.align		8
        /*0048*/ 	.dword	_ZN39_INTERNAL_8899c974_4_k_cu_62c77310_94384cuda3std3__48in_placeE
	.align		8
        /*0050*/ 	.dword	_ZN39_INTERNAL_8899c974_4_k_cu_62c77310_94384cuda3std6ranges3__45__cpo4swapE
	.align		8
        /*0058*/ 	.dword	_ZN39_INTERNAL_8899c974_4_k_cu_62c77310_94384cuda3std6ranges3__45__cpo9iter_moveE
	.align		8
        /*0060*/ 	.dword	_ZN39_INTERNAL_8899c974_4_k_cu_62c77310_94384cute7productE
	.align		8
        /*0068*/ 	.dword	_ZN39_INTERNAL_8899c974_4_k_cu_62c77310_94384cute1_E
	.align		8
        /*0070*/ 	.dword	$str$25
	.align		8
        /*0078*/ 	.dword	$str$26
	.align		8
        /*0080*/ 	.dword	$str$27
	.align		8
        /*0088*/ 	.dword	$str$28


//--------------------- .text._ZN7cutlass13device_kernelINS_4gemm6kernel13GemmUniversalIN4cute5tupleIJiiiiEEENS1_10collective13CollectiveMmaINS1_35MainloopSm100TmaUmmaWarpSpecializedILi3ELi2ELi4ENS5_IJNS4_1CILi1EEENSA_ILi2EEESB_EEEEENS5_IJNSA_ILi64EEENSA_ILi128EEENSA_ILi32EEEEEEaNS5_IJlSB_lEEEaSJ_NS4_8TiledMMAINS4_8MMA_AtomIJNS4_15SM100_MMA_S8_SSIaaiLi64ELi128ELNS4_4UMMA5MajorE0ELSO_0ELNSN_8SaturateE0EEEEEENS4_6LayoutINS5_IJSB_SB_SB_EEENS5_IJNSA_ILi0EEESU_SU_EEEEENS5_IJNS4_10UnderscoreESX_SX_EEEEENS4_23SM90_TMA_LOAD_MULTICASTENS4_14ComposedLayoutINS4_7SwizzleILi1ELi4ELi3EEENS4_18smem_ptr_flag_bitsILi8EEENSS_INS5_IJNSA_ILi8EEESH_EEENS5_IJSH_SB_EEEEEEEvNS4_8identityENS4_13SM90_TMA_LOADES1A_vS1B_EENS_8epilogue10collective18CollectiveEpilogueINS1E_23Sm100TmaWarpSpecializedILi2ELi2ELi32ELb0ELb0EEEJSI_NS5_IJNSS_ISF_SB_EES1J_EEEaSJ_aSJ_NS1E_6fusion15FusionCallbacksIS1I_NS1L_17LinearCombinationIaiaiLNS_15FloatRoundStyleE2EEESI_S1K_JEEENS4_5SM1004TMEM4LOAD26SM100_TMEM_LOAD_16dp32b32xES1C_NS11_INS12_ILi2ELi4ELi3EEES15_NSS_INS5_IJS16_SF_EEENS5_IJSF_SB_EEEEEEENS4_39AutoVectorizingCopyWithAssumedAlignmentILi128EEENS4_14SM90_TMA_STOREES1Z_S21_S21_EEEvvEEEEvNT_6ParamsE --------------------------
	.section	.text._ZN7cutlass13device_kernelINS_4gemm6kernel13GemmUniversalIN4cute5tupleIJiiiiEEENS1_10collective13CollectiveMmaINS1_35MainloopSm100TmaUmmaWarpSpecializedILi3ELi2ELi4ENS5_IJNS4_1CILi1EEENSA_ILi2EEESB_EEEEENS5_IJNSA_ILi64EEENSA_ILi128EEENSA_ILi32EEEEEEaNS5_IJlSB_lEEEaSJ_NS4_8TiledMMAINS4_8MMA_AtomIJNS4_15SM100_MMA_S8_SSIaaiLi64ELi128ELNS4_4UMMA5MajorE0ELSO_0ELNSN_8SaturateE0EEEEEENS4_6LayoutINS5_IJSB_SB_SB_EEENS5_IJNSA_ILi0EEESU_SU_EEEEENS5_IJNS4_10UnderscoreESX_SX_EEEEENS4_23SM90_TMA_LOAD_MULTICASTENS4_14ComposedLayoutINS4_7SwizzleILi1ELi4ELi3EEENS4_18smem_ptr_flag_bitsILi8EEENSS_INS5_IJNSA_ILi8EEESH_EEENS5_IJSH_SB_EEEEEEEvNS4_8identityENS4_13SM90_TMA_LOADES1A_vS1B_EENS_8epilogue10collective18CollectiveEpilogueINS1E_23Sm100TmaWarpSpecializedILi2ELi2ELi32ELb0ELb0EEEJSI_NS5_IJNSS_ISF_SB_EES1J_EEEaSJ_aSJ_NS1E_6fusion15FusionCallbacksIS1I_NS1L_17LinearCombinationIaiaiLNS_15FloatRoundStyleE2EEESI_S1K_JEEENS4_5SM1004TMEM4LOAD26SM100_TMEM_LOAD_16dp32b32xES1C_NS11_INS12_ILi2ELi4ELi3EEES15_NSS_INS5_IJS16_SF_EEENS5_IJSF_SB_EEEEEEENS4_39AutoVectorizingCopyWithAssumedAlignmentILi128EEENS4_14SM90_TMA_STOREES1Z_S21_S21_EEEvvEEEEvNT_6ParamsE,"ax",@progbits
	.align	128
.text._ZN7cutlass13device_kernelINS_4gemm6kernel13GemmUniversalIN4cute5tupleIJiiiiEEENS1_10collective13CollectiveMmaINS1_35MainloopSm100TmaUmmaWarpSpecializedILi3ELi2ELi4ENS5_IJNS4_1CILi1EEENSA_ILi2EEESB_EEEEENS5_IJNSA_ILi64EEENSA_ILi128EEENSA_ILi32EEEEEEaNS5_IJlSB_lEEEaSJ_NS4_8TiledMMAINS4_8MMA_AtomIJNS4_15SM100_MMA_S8_SSIaaiLi64ELi128ELNS4_4UMMA5MajorE0ELSO_0ELNSN_8SaturateE0EEEEEENS4_6LayoutINS5_IJSB_SB_SB_EEENS5_IJNSA_ILi0EEESU_SU_EEEEENS5_IJNS4_10UnderscoreESX_SX_EEEEENS4_23SM90_TMA_LOAD_MULTICASTENS4_14ComposedLayoutINS4_7SwizzleILi1ELi4ELi3EEENS4_18smem_ptr_flag_bitsILi8EEENSS_INS5_IJNSA_ILi8EEESH_EEENS5_IJSH_SB_EEEEEEEvNS4_8identityENS4_13SM90_TMA_LOADES1A_vS1B_EENS_8epilogue10collective18CollectiveEpilogueINS1E_23Sm100TmaWarpSpecializedILi2ELi2ELi32ELb0ELb0EEEJSI_NS5_IJNSS_ISF_SB_EES1J_EEEaSJ_aSJ_NS1E_6fusion15FusionCallbacksIS1I_NS1L_17LinearCombinationIaiaiLNS_15FloatRoundStyleE2EEESI_S1K_JEEENS4_5SM1004TMEM4LOAD26SM100_TMEM_LOAD_16dp32b32xES1C_NS11_INS12_ILi2ELi4ELi3EEES15_NSS_INS5_IJS16_SF_EEENS5_IJSF_SB_EEEEEEENS4_39AutoVectorizingCopyWithAssumedAlignmentILi128EEENS4_14SM90_TMA_STOREES1Z_S21_S21_EEEvvEEEEvNT_6ParamsE:
        .type           _ZN7cutlass13device_kernelINS_4gemm6kernel13GemmUniversalIN4cute5tupleIJiiiiEEENS1_10collective13CollectiveMmaINS1_35MainloopSm100TmaUmmaWarpSpecializedILi3ELi2ELi4ENS5_IJNS4_1CILi1EEENSA_ILi2EEESB_EEEEENS5_IJNSA_ILi64EEENSA_ILi128EEENSA_ILi32EEEEEEaNS5_IJlSB_lEEEaSJ_NS4_8TiledMMAINS4_8MMA_AtomIJNS4_15SM100_MMA_S8_SSIaaiLi64ELi128ELNS4_4UMMA5MajorE0ELSO_0ELNSN_8SaturateE0EEEEEENS4_6LayoutINS5_IJSB_SB_SB_EEENS5_IJNSA_ILi0EEESU_SU_EEEEENS5_IJNS4_10UnderscoreESX_SX_EEEEENS4_23SM90_TMA_LOAD_MULTICASTENS4_14ComposedLayoutINS4_7SwizzleILi1ELi4ELi3EEENS4_18smem_ptr_flag_bitsILi8EEENSS_INS5_IJNSA_ILi8EEESH_EEENS5_IJSH_SB_EEEEEEEvNS4_8identityENS4_13SM90_TMA_LOADES1A_vS1B_EENS_8epilogue10collective18CollectiveEpilogueINS1E_23Sm100TmaWarpSpecializedILi2ELi2ELi32ELb0ELb0EEEJSI_NS5_IJNSS_ISF_SB_EES1J_EEEaSJ_aSJ_NS1E_6fusion15FusionCallbacksIS1I_NS1L_17LinearCombinationIaiaiLNS_15FloatRoundStyleE2EEESI_S1K_JEEENS4_5SM1004TMEM4LOAD26SM100_TMEM_LOAD_16dp32b32xES1C_NS11_INS12_ILi2ELi4ELi3EEES15_NSS_INS5_IJS16_SF_EEENS5_IJSF_SB_EEEEEEENS4_39AutoVectorizingCopyWithAssumedAlignmentILi128EEENS4_14SM90_TMA_STOREES1Z_S21_S21_EEEvvEEEEvNT_6ParamsE,@function
        .size           _ZN7cutlass13device_kernelINS_4gemm6kernel13GemmUniversalIN4cute5tupleIJiiiiEEENS1_10collective13CollectiveMmaINS1_35MainloopSm100TmaUmmaWarpSpecializedILi3ELi2ELi4ENS5_IJNS4_1CILi1EEENSA_ILi2EEESB_EEEEENS5_IJNSA_ILi64EEENSA_ILi128EEENSA_ILi32EEEEEEaNS5_IJlSB_lEEEaSJ_NS4_8TiledMMAINS4_8MMA_AtomIJNS4_15SM100_MMA_S8_SSIaaiLi64ELi128ELNS4_4UMMA5MajorE0ELSO_0ELNSN_8SaturateE0EEEEEENS4_6LayoutINS5_IJSB_SB_SB_EEENS5_IJNSA_ILi0EEESU_SU_EEEEENS5_IJNS4_10UnderscoreESX_SX_EEEEENS4_23SM90_TMA_LOAD_MULTICASTENS4_14ComposedLayoutINS4_7SwizzleILi1ELi4ELi3EEENS4_18smem_ptr_flag_bitsILi8EEENSS_INS5_IJNSA_ILi8EEESH_EEENS5_IJSH_SB_EEEEEEEvNS4_8identityENS4_13SM90_TMA_LOADES1A_vS1B_EENS_8epilogue10collective18CollectiveEpilogueINS1E_23Sm100TmaWarpSpecializedILi2ELi2ELi32ELb0ELb0EEEJSI_NS5_IJNSS_ISF_SB_EES1J_EEEaSJ_aSJ_NS1E_6fusion15FusionCallbacksIS1I_NS1L_17LinearCombinationIaiaiLNS_15FloatRoundStyleE2EEESI_S1K_JEEENS4_5SM1004TMEM4LOAD26SM100_TMEM_LOAD_16dp32b32xES1C_NS11_INS12_ILi2ELi4ELi3EEES15_NSS_INS5_IJS16_SF_EEENS5_IJSF_SB_EEEEEEENS4_39AutoVectorizingCopyWithAssumedAlignmentILi128EEENS4_14SM90_TMA_STOREES1Z_S21_S21_EEEvvEEEEvNT_6ParamsE,(.L_x_146 - _ZN7cutlass13device_kernelINS_4gemm6kernel13GemmUniversalIN4cute5tupleIJiiiiEEENS1_10collective13CollectiveMmaINS1_35MainloopSm100TmaUmmaWarpSpecializedILi3ELi2ELi4ENS5_IJNS4_1CILi1EEENSA_ILi2EEESB_EEEEENS5_IJNSA_ILi64EEENSA_ILi128EEENSA_ILi32EEEEEEaNS5_IJlSB_lEEEaSJ_NS4_8TiledMMAINS4_8MMA_AtomIJNS4_15SM100_MMA_S8_SSIaaiLi64ELi128ELNS4_4UMMA5MajorE0ELSO_0ELNSN_8SaturateE0EEEEEENS4_6LayoutINS5_IJSB_SB_SB_EEENS5_IJNSA_ILi0EEESU_SU_EEEEENS5_IJNS4_10UnderscoreESX_SX_EEEEENS4_23SM90_TMA_LOAD_MULTICASTENS4_14ComposedLayoutINS4_7SwizzleILi1ELi4ELi3EEENS4_18smem_ptr_flag_bitsILi8EEENSS_INS5_IJNSA_ILi8EEESH_EEENS5_IJSH_SB_EEEEEEEvNS4_8identityENS4_13SM90_TMA_LOADES1A_vS1B_EENS_8epilogue10collective18CollectiveEpilogueINS1E_23Sm100TmaWarpSpecializedILi2ELi2ELi32ELb0ELb0EEEJSI_NS5_IJNSS_ISF_SB_EES1J_EEEaSJ_aSJ_NS1E_6fusion15FusionCallbacksIS1I_NS1L_17LinearCombinationIaiaiLNS_15FloatRoundStyleE2EEESI_S1K_JEEENS4_5SM1004TMEM4LOAD26SM100_TMEM_LOAD_16dp32b32xES1C_NS11_INS12_ILi2ELi4ELi3EEES15_NSS_INS5_IJS16_SF_EEENS5_IJSF_SB_EEEEEEENS4_39AutoVectorizingCopyWithAssumedAlignmentILi128EEENS4_14SM90_TMA_STOREES1Z_S21_S21_EEEvvEEEEvNT_6ParamsE)
        .other          _ZN7cutlass13device_kernelINS_4gemm6kernel13GemmUniversalIN4cute5tupleIJiiiiEEENS1_10collective13CollectiveMmaINS1_35MainloopSm100TmaUmmaWarpSpecializedILi3ELi2ELi4ENS5_IJNS4_1CILi1EEENSA_ILi2EEESB_EEEEENS5_IJNSA_ILi64EEENSA_ILi128EEENSA_ILi32EEEEEEaNS5_IJlSB_lEEEaSJ_NS4_8TiledMMAINS4_8MMA_AtomIJNS4_15SM100_MMA_S8_SSIaaiLi64ELi128ELNS4_4UMMA5MajorE0ELSO_0ELNSN_8SaturateE0EEEEEENS4_6LayoutINS5_IJSB_SB_SB_EEENS5_IJNSA_ILi0EEESU_SU_EEEEENS5_IJNS4_10UnderscoreESX_SX_EEEEENS4_23SM90_TMA_LOAD_MULTICASTENS4_14ComposedLayoutINS4_7SwizzleILi1ELi4ELi3EEENS4_18smem_ptr_flag_bitsILi8EEENSS_INS5_IJNSA_ILi8EEESH_EEENS5_IJSH_SB_EEEEEEEvNS4_8identityENS4_13SM90_TMA_LOADES1A_vS1B_EENS_8epilogue10collective18CollectiveEpilogueINS1E_23Sm100TmaWarpSpecializedILi2ELi2ELi32ELb0ELb0EEEJSI_NS5_IJNSS_ISF_SB_EES1J_EEEaSJ_aSJ_NS1E_6fusion15FusionCallbacksIS1I_NS1L_17LinearCombinationIaiaiLNS_15FloatRoundStyleE2EEESI_S1K_JEEENS4_5SM1004TMEM4LOAD26SM100_TMEM_LOAD_16dp32b32xES1C_NS11_INS12_ILi2ELi4ELi3EEES15_NSS_INS5_IJS16_SF_EEENS5_IJSF_SB_EEEEEEENS4_39AutoVectorizingCopyWithAssumedAlignmentILi128EEENS4_14SM90_TMA_STOREES1Z_S21_S21_EEEvvEEEEvNT_6ParamsE,@"STO_CUDA_ENTRY STV_DEFAULT"
_ZN7cutlass13device_kernelINS_4gemm6kernel13GemmUniversalIN4cute5tupleIJiiiiEEENS1_10collective13CollectiveMmaINS1_35MainloopSm100TmaUmmaWarpSpecializedILi3ELi2ELi4ENS5_IJNS4_1CILi1EEENSA_ILi2EEESB_EEEEENS5_IJNSA_ILi64EEENSA_ILi128EEENSA_ILi32EEEEEEaNS5_IJlSB_lEEEaSJ_NS4_8TiledMMAINS4_8MMA_AtomIJNS4_15SM100_MMA_S8_SSIaaiLi64ELi128ELNS4_4UMMA5MajorE0ELSO_0ELNSN_8SaturateE0EEEEEENS4_6LayoutINS5_IJSB_SB_SB_EEENS5_IJNSA_ILi0EEESU_SU_EEEEENS5_IJNS4_10UnderscoreESX_SX_EEEEENS4_23SM90_TMA_LOAD_MULTICASTENS4_14ComposedLayoutINS4_7SwizzleILi1ELi4ELi3EEENS4_18smem_ptr_flag_bitsILi8EEENSS_INS5_IJNSA_ILi8EEESH_EEENS5_IJSH_SB_EEEEEEEvNS4_8identityENS4_13SM90_TMA_LOADES1A_vS1B_EENS_8epilogue10collective18CollectiveEpilogueINS1E_23Sm100TmaWarpSpecializedILi2ELi2ELi32ELb0ELb0EEEJSI_NS5_IJNSS_ISF_SB_EES1J_EEEaSJ_aSJ_NS1E_6fusion15FusionCallbacksIS1I_NS1L_17LinearCombinationIaiaiLNS_15FloatRoundStyleE2EEESI_S1K_JEEENS4_5SM1004TMEM4LOAD26SM100_TMEM_LOAD_16dp32b32xES1C_NS11_INS12_ILi2ELi4ELi3EEES15_NSS_INS5_IJS16_SF_EEENS5_IJSF_SB_EEEEEEENS4_39AutoVectorizingCopyWithAssumedAlignmentILi128EEENS4_14SM90_TMA_STOREES1Z_S21_S21_EEEvvEEEEvNT_6ParamsE:
[----:B------:R-:W1:Y:S01]  /*0000*/  LDC R1, c[0x0][0x37c] ;  /* 0x0000df00ff017b82 */ /* 0x000e620000000800 */
[----:B------:R-:W2:Y:S01]  /*0010*/  S2R R84, SR_TID.X ;  /* 0x0000000000547919 */ /* 0x000ea20000002100 */
[----:B------:R-:W3:Y:S01]  /*0020*/  LDCU.64 UR8, c[0x0][0x890] ;  /* 0x00011200ff0877ac */ /* 0x000ee20008000a00 */
[----:B------:R-:W-:Y:S02]  /*0030*/  PRMT R74, RZ, 0x7610, R74 ;  /* 0x00007610ff4a7816 */ /* 0x000fe4000000004a */
[----:B------:R-:W-:Y:S01]  /*0040*/  ELECT P3, URZ, PT ;  /* 0x0000000000ff782f */ /* 0x000fe20003860000 */
[----:B---3--:R-:W-:-:S04]  /*0050*/  UISETP.NE.U32.AND UP0, UPT, UR8, URZ, UPT ;  /* 0x000000ff0800728c */ /* 0x008fc8000bf05070 */
[----:B------:R-:W-:Y:S01]  /*0060*/  UISETP.NE.AND.EX UP0, UPT, UR9, URZ, UPT, UP0 ;  /* 0x000000ff0900728c */ /* 0x000fe2000bf05300 */
[----:B--2---:R-:W-:-:S05]  /*0070*/  SHF.R.U32.HI R75, RZ, 0x5, R84 ;  /* 0x00000005ff4b7819 */ /* 0x004fca0000011654 */
[----:B------:R-:W2:Y:S02]  /*0080*/  SHFL.IDX PT, R0, R75, RZ, 0x1f ;  /* 0x00001fff4b007589 */ /* 0x000ea400000e0000 */
[----:B--2---:R-:W-:Y:S01]  /*0090*/  R2UR UR17, R0 ;  /* 0x00000000001172ca */ /* 0x004fe200000e0000 */
[----:B-1----:R-:W-:-:S14]  /*00a0*/  BRA.U UP0, `(.L_x_0) ;  /* 0x0000000100307547 */ /* 0x002fdc000b800000 */
[----:B------:R-:W1:Y:S02]  /*00b0*/  LDCU.64 UR4, c[0x0][0x888] ;  /* 0x00011100ff0477ac */ /* 0x000e640008000a00 */
[----:B-1----:R-:W-:-:S04]  /*00c0*/  UISETP.NE.U32.AND UP0, UPT, UR4, URZ, UPT ;  /* 0x000000ff0400728c */ /* 0x002fc8000bf05070 */
[----:B------:R-:W-:-:S09]  /*00d0*/  UISETP.NE.AND.EX UP0, UPT, UR5, URZ, UPT, UP0 ;  /* 0x000000ff0500728c */ /* 0x000fd2000bf05300 */
[----:B------:R-:W-:Y:S05]  /*00e0*/  BRA.U !UP0, `(.L_x_1) ;  /* 0x0000000108147547 */ /* 0x000fea000b800000 */
[----:B------:R-:W1:Y:S01]  /*00f0*/  LDC.64 R40, c[0x0][0x888] ;  /* 0x00022200ff287b82 */ /* 0x000e620000000a00 */
[----:B------:R-:W1:Y:S02]  /*0100*/  LDCU.64 UR4, c[0x0][0x358] ;  /* 0x00006b00ff0477ac */ /* 0x000e640008000a00 */
[----:B-1----:R1:W5:Y:S01]  /*0110*/  LDG.E R40, desc[UR4][R40.64] ;  /* 0x0000000428287981 */ /* 0x002362000c1e1900 */
[----:B------:R-:W-:Y:S01]  /*0120*/  HFMA2 R74, -RZ, RZ, 0, 5.9604644775390625e-08 ;  /* 0x00000001ff4a7431 */ /* 0x000fe200000001ff */
[----:B------:R-:W-:Y:S05]  /*0130*/  BRA `(.L_x_0) ;  /* 0x00000000000c7947 */ /* 0x000fea0003800000 */
.L_x_1:
[----:B------:R-:W1:Y:S01]  /*0140*/  LDCU UR4, c[0x0][0x880] ;  /* 0x00011000ff0477ac */ /* 0x000e620008000800 */
[----:B------:R-:W-:Y:S01]  /*0150*/  HFMA2 R74, -RZ, RZ, 0, 5.9604644775390625e-08 ;  /* 0x00000001ff4a7431 */ /* 0x000fe200000001ff */
[----:B-1----:R-:W-:-:S07]  /*0160*/  MOV R40, UR4 ;  /* 0x0000000400287c02 */ /* 0x002fce0008000f00 */
.L_x_0:
[----:B------:R-:W2:Y:S02]  /*0170*/  LDCU.64 UR4, c[0x0][0x8b0] ;  /* 0x00011600ff0477ac */ /* 0x000ea40008000a00 */
[----:B--2---:R-:W-:-:S04]  /*0180*/  UISETP.NE.U32.AND UP0, UPT, UR4, URZ, UPT ;  /* 0x000000ff0400728c */ /* 0x004fc8000bf05070 */
[----:B------:R-:W-:-:S09]  /*0190*/  UISETP.NE.AND.EX UP0, UPT, UR5, URZ, UPT, UP0 ;  /* 0x000000ff0500728c */ /* 0x000fd2000bf05300 */
[----:B------:R-:W-:Y:S05]  /*01a0*/  BRA.U UP0, `(.L_x_2) ;  /* 0x0000000100287547 */ /* 0x000fea000b800000 */
[----:B------:R-:W2:Y:S02]  /*01b0*/  LDCU.64 UR4, c[0x0][0x8a8] ;  /* 0x00011500ff0477ac */ /* 0x000ea40008000a00 */
[----:B--2---:R-:W-:-:S04]  /*01c0*/  UISETP.NE.U32.AND UP0, UPT, UR4, URZ, UPT ;  /* 0x000000ff0400728c */ /* 0x004fc8000bf05070 */
[----:B------:R-:W-:-:S09]  /*01d0*/  UISETP.NE.AND.EX UP0, UPT, UR5, URZ, UPT, UP0 ;  /* 0x000000ff0500728c */ /* 0x000fd2000bf05300 */
[----:B------:R-:W-:Y:S05]  /*01e0*/  BRA.U !UP0, `(.L_x_3) ;  /* 0x0000000108107547 */ /* 0x000fea000b800000 */
[----:B------:R-:W2:Y:S01]  /*01f0*/  LDC.64 R38, c[0x0][0x8a8] ;  /* 0x00022a00ff267b82 */ /* 0x000ea20000000a00 */
[----:B------:R-:W2:Y:S02]  /*0200*/  LDCU.64 UR4, c[0x0][0x358] ;  /* 0x00006b00ff0477ac */ /* 0x000ea40008000a00 */
[----:B--2---:R2:W5:Y:S01]  /*0210*/  LDG.E R38, desc[UR4][R38.64] ;  /* 0x0000000426267981 */ /* 0x004562000c1e1900 */
[----:B------:R-:W-:Y:S05]  /*0220*/  BRA `(.L_x_2) ;  /* 0x0000000000087947 */ /* 0x000fea0003800000 */
.L_x_3:
[----:B------:R-:W2:Y:S02]  /*0230*/  LDCU UR4, c[0x0][0x8a0] ;  /* 0x00011400ff0477ac */ /* 0x000ea40008000800 */
[----:B--2---:R-:W-:Y:S02]  /*0240*/  MOV R38, UR4 ;  /* 0x0000000400267c02 */ /* 0x004fe40008000f00 */
.L_x_2:
[----:B------:R-:W-:Y:S01]  /*0250*/  IMAD.U32 R0, RZ, RZ, UR17 ;  /* 0x00000011ff007e24 */ /* 0x000fe2000f8e00ff */
[----:B------:R-:W-:Y:S04]  /*0260*/  BSSY.RECONVERGENT B0, `(.L_x_4) ;  /* 0x000000c000007945 */ /* 0x000fe80003800200 */
[C---:B------:R-:W-:Y:S02]  /*0270*/  ISETP.NE.OR P1, PT, R0.reuse, 0x1, !P3 ;  /* 0x000000010000780c */ /* 0x040fe40005f25670 */
[----:B------:R-:W-:-:S11]  /*0280*/  ISETP.NE.OR P0, PT, R0, 0x3, !P3 ;  /* 0x000000030000780c */ /* 0x000fd60005f05670 */
[----:B------:R-:W-:Y:S05]  /*0290*/  @P1 BRA `(.L_x_5) ;  /* 0x0000000000201947 */ /* 0x000fea0003800000 */
[----:B------:R-:W3:Y:S02]  /*02a0*/  LDCU.64 UR4, c[0x0][0x348] ;  /* 0x00006900ff0477ac */ /* 0x000ee40008000a00 */
[----:B---3--:R-:W-:Y:S02]  /*02b0*/  UIADD3 UR6, UP1, UPT, UR4, 0x80, URZ ;  /* 0x0000008004067890 */ /* 0x008fe4000ff3e0ff */
[----:B------:R-:W-:Y:S02]  /*02c0*/  UIADD3 UR4, UP0, UPT, UR4, 0x180, URZ ;  /* 0x0000018004047890 */ /* 0x000fe4000ff1e0ff */
[----:B------:R-:W-:Y:S02]  /*02d0*/  UIADD3.X UR7, UPT, UPT, URZ, UR5, URZ, UP1, !UPT ;  /* 0x00000005ff077290 */ /* 0x000fe40008ffe4ff */
[----:B------:R-:W-:-:S07]  /*02e0*/  UIADD3.X UR5, UPT, UPT, URZ, UR5, URZ, UP0, !UPT ;  /* 0x00000005ff057290 */ /* 0x000fce00087fe4ff */
[----:B------:R3:W-:Y:S02]  /*02f0*/  UTMACCTL.PF [UR6] ;  /* 0x00000000060079b9 */ /* 0x0007e40008040000 */
[----:B------:R3:W-:Y:S02]  /*0300*/  UTMACCTL.PF [UR4] ;  /* 0x00000000040079b9 */ /* 0x0007e40008040000 */
[----:B---3--:R-:W-:Y:S01]  /*0310*/  NOP ;  /* 0x0000000000007918 */ /* 0x008fe20000000000 */
.L_x_5:
[----:B------:R-:W-:Y:S05]  /*0320*/  BSYNC.RECONVERGENT B0 ;  /* 0x0000000000007941 */ /* 0x000fea0003800200 */
.L_x_4:
[----:B------:R-:W-:Y:S04]  /*0330*/  BSSY.RECONVERGENT B0, `(.L_x_6) ;  /* 0x000000a000007945 */ /* 0x000fe80003800200 */
        /* <DEDUP_REMOVED lines=9> */
.L_x_7:
[----:B------:R-:W-:Y:S05]  /*03d0*/  BSYNC.RECONVERGENT B0 ;  /* 0x0000000000007941 */ /* 0x000fea0003800200 */
.L_x_6:
[----:B------:R-:W3:Y:S01]  /*03e0*/  LDCU.64 UR4, c[0x0][0x888] ;  /* 0x00011100ff0477ac */ /* 0x000ee20008000a00 */
[----:B------:R-:W-:Y:S02]  /*03f0*/  UISETP.EQ.U32.AND UP1, UPT, UR8, URZ, UPT ;  /* 0x000000ff0800728c */ /* 0x000fe4000bf22070 */
[----:B------:R-:W-:Y:S02]  /*0400*/  UPLOP3.LUT UP3, UPT, UPT, UPT, UPT, 0x80, 0x8 ;  /* 0x000000000008789c */ /* 0x000fe40003f6f070 */
[----:B---3--:R-:W-:-:S04]  /*0410*/  UISETP.NE.U32.AND UP0, UPT, UR4, URZ, UPT ;  /* 0x000000ff0400728c */ /* 0x008fc8000bf05070 */
[----:B------:R-:W-:-:S04]  /*0420*/  UISETP.NE.AND.EX UP0, UPT, UR5, URZ, UPT, UP0 ;  /* 0x000000ff0500728c */ /* 0x000fc8000bf05300 */
[----:B------:R-:W-:-:S04]  /*0430*/  UISETP.EQ.OR.EX UP2, UPT, UR9, URZ, !UP0, UP1 ;  /* 0x000000ff0900728c */ /* 0x000fc8000c742710 */
[----:B------:R-:W-:-:S06]  /*0440*/  UP2UR UR4, UPR, URZ, 0x4 ;  /* 0x00000004ff047883 */ /* 0x000fcc0008000000 */
[----:B------:R-:W-:Y:S01]  /*0450*/  MOV R77, UR4 ;  /* 0x00000004004d7c02 */ /* 0x000fe20008000f00 */
[----:B------:R-:W-:Y:S06]  /*0460*/  BRA.U !UP2, `(.L_x_8) ;  /* 0x000000010a207547 */ /* 0x000fec000b800000 */
[----:B-----5:R-:W-:Y:S01]  /*0470*/  R2UR UR5, R40 ;  /* 0x00000000280572ca */ /* 0x020fe200000e0000 */
[----:B------:R-:W-:Y:S02]  /*0480*/  UISETP.NE.U32.AND UP1, UPT, UR8, URZ, UPT ;  /* 0x000000ff0800728c */ /* 0x000fe4000bf25070 */
[----:B------:R-:W-:Y:S02]  /*0490*/  USEL UR4, URZ, 0xffffffff, UP0 ;  /* 0xffffffffff047887 */ /* 0x000fe40008000000 */
[----:B------:R-:W-:-:S08]  /*04a0*/  UISETP.NE.AND.EX UP1, UPT, UR9, URZ, UPT, UP1 ;  /* 0x000000ff0900728c */ /* 0x000fd0000bf25310 */
[----:B------:R-:W-:-:S04]  /*04b0*/  UISETP.NE.AND UP0, UPT, UR5, URZ, UPT ;  /* 0x000000ff0500728c */ /* 0x000fc8000bf05270 */
[----:B------:R-:W-:-:S04]  /*04c0*/  @!UP1 USEL UR4, URZ, 0xffffffff, UP0 ;  /* 0xffffffffff049887 */ /* 0x000fc80008000000 */
[----:B------:R-:W-:-:S04]  /*04d0*/  ULOP3.LUT UR4, UR4, 0x1, URZ, 0xc0, !UPT ;  /* 0x0000000104047892 */ /* 0x000fc8000f8ec0ff */
[----:B------:R-:W-:-:S11]  /*04e0*/  UISETP.NE.U32.AND UP3, UPT, UR4, 0x1, UPT ;  /* 0x000000010400788c */ /* 0x000fd6000bf65070 */
.L_x_8:
[----:B------:R-:W3:Y:S01]  /*04f0*/  SHFL.IDX PT, R2, R75, RZ, 0x1f ;  /* 0x00001fff4b027589 */ /* 0x000ee200000e0000 */
[----:B------:R-:W-:-:S04]  /*0500*/  UISETP.NE.AND UP0, UPT, UR17, 0x2, UPT ;  /* 0x000000021100788c */ /* 0x000fc8000bf05270 */
[----:B------:R-:W-:Y:S01]  /*0510*/  USEL UR37, URZ, 0x1, UP0 ;  /* 0x00000001ff257887 */ /* 0x000fe20008000000 */
[----:B---3--:R-:W-:-:S13]  /*0520*/  ISETP.NE.AND P0, PT, R2, RZ, PT ;  /* 0x000000ff0200720c */ /* 0x008fda0003f05270 */
[----:B------:R-:W-:Y:S05]  /*0530*/  @P0 BRA `(.L_x_9) ;  /* 0x0000000000500947 */ /* 0x000fea0003800000 */
[----:B------:R-:W3:Y:S01]  /*0540*/  S2UR UR4, SR_CgaCtaId ;  /* 0x00000000000479c3 */ /* 0x000ee20000008800 */
[----:B------:R-:W-:Y:S01]  /*0550*/  UMOV UR5, 0x400 ;  /* 0x0000040000057882 */ /* 0x000fe20000000000 */
[----:B------:R-:W-:Y:S01]  /*0560*/  UMOV UR8, 0x1 ;  /* 0x0000000100087882 */ /* 0x000fe20000000000 */
[----:B------:R-:W-:Y:S01]  /*0570*/  UMOV UR6, 0x2 ;  /* 0x0000000200067882 */ /* 0x000fe20000000000 */
[----:B------:R-:W-:-:S04]  /*0580*/  UIADD3 UR8, UPT, UPT, -UR8, 0x100000, URZ ;  /* 0x0010000008087890 */ /* 0x000fc8000fffe1ff */
[----:B------:R-:W-:Y:S02]  /*0590*/  USHF.L.U32 UR9, UR8, 0xb, URZ ;  /* 0x0000000b08097899 */ /* 0x000fe400080006ff */
[----:B------:R-:W-:Y:S02]  /*05a0*/  USHF.L.U32 UR8, UR8, 0x1, URZ ;  /* 0x0000000108087899 */ /* 0x000fe400080006ff */
[----:B------:R-:W-:-:S04]  /*05b0*/  UIADD3 UR6, UPT, UPT, -UR6, 0x100000, URZ ;  /* 0x0010000006067890 */ /* 0x000fc8000fffe1ff */
[----:B------:R-:W-:Y:S02]  /*05c0*/  USHF.L.U32 UR7, UR6, 0xb, URZ ;  /* 0x0000000b06077899 */ /* 0x000fe400080006ff */
[----:B------:R-:W-:Y:S01]  /*05d0*/  USHF.L.U32 UR6, UR6, 0x1, URZ ;  /* 0x0000000106067899 */ /* 0x000fe200080006ff */
[----:B------:R-:W-:Y:S01]  /*05e0*/  ELECT P0, URZ, PT ;  /* 0x0000000000ff782f */ /* 0x000fe20003800000 */
[----:B---3--:R-:W-:Y:S01]  /*05f0*/  ULEA UR4, UR4, UR5, 0x18 ;  /* 0x0000000504047291 */ /* 0x008fe2000f8ec0ff */
[----:B------:R-:W3:Y:S11]  /*0600*/  FENCE.VIEW.ASYNC.S ;  /* 0x00000000000073c6 */ /* 0x000ef60000000000 */
[----:B---3--:R3:W4:Y:S01]  /*0610*/  SYNCS.EXCH.64 URZ, [UR4], UR8 ;  /* 0x0000000804ff75b2 */ /* 0x0087220008000100 */
[----:B------:R3:W1:Y:S01]  /*0620*/  SYNCS.EXCH.64 URZ, [UR4+0x18], UR6 ;  /* 0x0000180604ff75b2 */ /* 0x0006620008000100 */
[----:B------:R3:W1:Y:S01]  /*0630*/  SYNCS.EXCH.64 URZ, [UR4+0x8], UR8 ;  /* 0x0000080804ff75b2 */ /* 0x0006620008000100 */
[----:B------:R3:W1:Y:S01]  /*0640*/  SYNCS.EXCH.64 URZ, [UR4+0x20], UR6 ;  /* 0x0000200604ff75b2 */ /* 0x0006620008000100 */
[----:B------:R3:W1:Y:S01]  /*0650*/  SYNCS.EXCH.64 URZ, [UR4+0x10], UR8 ;  /* 0x0000100804ff75b2 */ /* 0x0006620008000100 */
[----:B------:R3:W1:Y:S01]  /*0660*/  SYNCS.EXCH.64 URZ, [UR4+0x28], UR6 ;  /* 0x0000280604ff75b2 */ /* 0x0006620008000100 */
[----:B------:R-:W-:Y:S01]  /*0670*/  NOP ;  /* 0x0000000000007918 */ /* 0x000fe20000000000 */
.L_x_9:
[----:B------:R-:W2:Y:S01]  /*0680*/  SHFL.IDX PT, R2, R75, RZ, 0x1f ;  /* 0x00001fff4b027589 */ /* 0x000ea200000e0000 */
[----:B------:R-:W-:Y:S01]  /*0690*/  NOP ;  /* 0x0000000000007918 */ /* 0x000fe20000000000 */
[----:B--2---:R-:W-:-:S13]  /*06a0*/  ISETP.NE.AND P0, PT, R2, 0x1, PT ;  /* 0x000000010200780c */ /* 0x004fda0003f05270 */
[----:B------:R-:W-:Y:S05]  /*06b0*/  @P0 BRA `(.L_x_10) ;  /* 0x0000000000480947 */ /* 0x000fea0003800000 */
[----:B---3--:R-:W2:Y:S01]  /*06c0*/  S2UR UR4, SR_CgaCtaId ;  /* 0x00000000000479c3 */ /* 0x008ea20000008800 */
        /* <DEDUP_REMOVED lines=10> */
[----:B--2---:R-:W-:Y:S01]  /*0770*/  ULEA UR4, UR4, UR5, 0x18 ;  /* 0x0000000504047291 */ /* 0x004fe2000f8ec0ff */
[----:B------:R-:W2:Y:S11]  /*0780*/  FENCE.VIEW.ASYNC.S ;  /* 0x00000000000073c6 */ /* 0x000eb60000000000 */
[----:B--2---:R2:W3:Y:S01]  /*0790*/  SYNCS.EXCH.64 URZ, [UR4+0x30], UR8 ;  /* 0x0000300804ff75b2 */ /* 0x0044e20008000100 */
[----:B------:R2:W1:Y:S01]  /*07a0*/  SYNCS.EXCH.64 URZ, [UR4+0x40], UR6 ;  /* 0x0000400604ff75b2 */ /* 0x0004620008000100 */
[----:B------:R2:W1:Y:S01]  /*07b0*/  SYNCS.EXCH.64 URZ, [UR4+0x38], UR8 ;  /* 0x0000380804ff75b2 */ /* 0x0004620008000100 */
[----:B------:R2:W1:Y:S01]  /*07c0*/  SYNCS.EXCH.64 URZ, [UR4+0x48], UR6 ;  /* 0x0000480604ff75b2 */ /* 0x0004620008000100 */
[----:B------:R-:W-:Y:S01]  /*07d0*/  NOP ;  /* 0x0000000000007918 */ /* 0x000fe20000000000 */
.L_x_10:
[----:B------:R-:W4:Y:S01]  /*07e0*/  SHFL.IDX PT, R2, R75, RZ, 0x1f ;  /* 0x00001fff4b027589 */ /* 0x000f2200000e0000 */
[----:B------:R-:W-:Y:S01]  /*07f0*/  NOP ;  /* 0x0000000000007918 */ /* 0x000fe20000000000 */
[----:B----4-:R-:W-:-:S13]  /*0800*/  ISETP.NE.AND P0, PT, R2, 0x3, PT ;  /* 0x000000030200780c */ /* 0x010fda0003f05270 */
[----:B------:R-:W-:Y:S05]  /*0810*/  @P0 BRA `(.L_x_11) ;  /* 0x0000000000300947 */ /* 0x000fea0003800000 */
[----:B--23--:R-:W2:Y:S01]  /*0820*/  S2UR UR6, SR_CgaCtaId ;  /* 0x00000000000679c3 */ /* 0x00cea20000008800 */
[----:B------:R-:W-:Y:S01]  /*0830*/  UMOV UR4, 0x400 ;  /* 0x0000040000047882 */ /* 0x000fe20000000000 */
[----:B------:R-:W-:Y:S01]  /*0840*/  UMOV UR5, 0x20 ;  /* 0x0000002000057882 */ /* 0x000fe20000000000 */
[----:B------:R-:W-:Y:S01]  /*0850*/  ELECT P0, URZ, PT ;  /* 0x0000000000ff782f */ /* 0x000fe20003800000 */
[----:B--2---:R-:W-:Y:S02]  /*0860*/  ULEA UR6, UR6, UR4, 0x18 ;  /* 0x0000000406067291 */ /* 0x004fe4000f8ec0ff */
[----:B------:R-:W-:-:S04]  /*0870*/  UIADD3 UR4, UPT, UPT, -UR5, 0x100000, URZ ;  /* 0x0010000005047890 */ /* 0x000fc8000fffe1ff */
[----:B------:R-:W-:Y:S02]  /*0880*/  USHF.L.U32 UR5, UR4, 0xb, URZ ;  /* 0x0000000b04057899 */ /* 0x000fe400080006ff */
[----:B------:R-:W-:Y:S01]  /*0890*/  USHF.L.U32 UR4, UR4, 0x1, URZ ;  /* 0x0000000104047899 */ /* 0x000fe200080006ff */
[----:B------:R-:W2:Y:S11]  /*08a0*/  FENCE.VIEW.ASYNC.S ;  /* 0x00000000000073c6 */ /* 0x000eb60000000000 */
[----:B--2---:R4:W2:Y:S01]  /*08b0*/  SYNCS.EXCH.64 URZ, [UR6+0x50], UR4 ;  /* 0x0000500406ff75b2 */ /* 0x0048a20008000100 */
[----:B------:R4:W3:Y:S02]  /*08c0*/  SYNCS.EXCH.64 URZ, [UR6+0x58], UR4 ;  /* 0x0000580406ff75b2 */ /* 0x0008e40008000100 */
[----:B----4-:R-:W-:Y:S01]  /*08d0*/  NOP ;  /* 0x0000000000007918 */ /* 0x010fe20000000000 */
.L_x_11:
[----:B------:R-:W4:Y:S01]  /*08e0*/  SHFL.IDX PT, R2, R75, RZ, 0x1f ;  /* 0x00001fff4b027589 */ /* 0x000f2200000e0000 */
[----:B------:R-:W-:Y:S01]  /*08f0*/  NOP ;  /* 0x0000000000007918 */ /* 0x000fe20000000000 */
[----:B----4-:R-:W-:-:S13]  /*0900*/  ISETP.NE.AND P0, PT, R2, 0x4, PT ;  /* 0x000000040200780c */ /* 0x010fda0003f05270 */
[----:B------:R-:W-:Y:S05]  /*0910*/  @P0 BRA `(.L_x_12) ;  /* 0x00000000004c0947 */ /* 0x000fea0003800000 */
[----:B--23--:R-:W2:Y:S01]  /*0920*/  S2UR UR6, SR_CgaCtaId ;  /* 0x00000000000679c3 */ /* 0x00cea20000008800 */
[----:B------:R-:W-:Y:S01]  /*0930*/  UMOV UR4, 0x1e0 ;  /* 0x000001e000047882 */ /* 0x000fe20000000000 */
[----:B------:R-:W-:Y:S01]  /*0940*/  UMOV UR5, 0x400 ;  /* 0x0000040000057882 */ /* 0x000fe20000000000 */
[----:B------:R-:W-:Y:S01]  /*0950*/  USEL UR4, UR4, 0x1a0, UP3 ;  /* 0x000001a004047887 */ /* 0x000fe20009800000 */
[----:B------:R-:W-:Y:S01]  /*0960*/  UMOV UR8, 0x1 ;  /* 0x0000000100087882 */ /* 0x000fe20000000000 */
[----:B------:R-:W-:Y:S01]  /*0970*/  ELECT P0, URZ, PT ;  /* 0x0000000000ff782f */ /* 0x000fe20003800000 */
[----:B------:R-:W-:-:S04]  /*0980*/  UIADD3 UR8, UPT, UPT, -UR8, 0x100000, URZ ;  /* 0x0010000008087890 */ /* 0x000fc8000fffe1ff */
[----:B------:R-:W-:Y:S02]  /*0990*/  USHF.L.U32 UR9, UR8, 0xb, URZ ;  /* 0x0000000b08097899 */ /* 0x000fe400080006ff */
[----:B------:R-:W-:Y:S02]  /*09a0*/  USHF.L.U32 UR8, UR8, 0x1, URZ ;  /* 0x0000000108087899 */ /* 0x000fe400080006ff */
[----:B--2---:R-:W-:Y:S02]  /*09b0*/  ULEA UR6, UR6, UR5, 0x18 ;  /* 0x0000000506067291 */ /* 0x004fe4000f8ec0ff */
[----:B------:R-:W-:-:S04]  /*09c0*/  UIADD3 UR4, UPT, UPT, -UR4, 0x100000, URZ ;  /* 0x0010000004047890 */ /* 0x000fc8000fffe1ff */
[----:B------:R-:W-:Y:S02]  /*09d0*/  USHF.L.U32 UR5, UR4, 0xb, URZ ;  /* 0x0000000b04057899 */ /* 0x000fe400080006ff */
[----:B------:R-:W-:Y:S01]  /*09e0*/  USHF.L.U32 UR4, UR4, 0x1, URZ ;  /* 0x0000000104047899 */ /* 0x000fe200080006ff */
[----:B------:R-:W2:Y:S03]  /*09f0*/  FENCE.VIEW.ASYNC.S ;  /* 0x00000000000073c6 */ /* 0x000ea60000000000 */
[----:B--2---:R4:W2:Y:S08]  /*0a00*/  SYNCS.EXCH.64 URZ, [UR6+0x60], UR8 ;  /* 0x0000600806ff75b2 */ /* 0x0048b00008000100 */
[----:B------:R4:W3:Y:S01]  /*0a10*/  SYNCS.EXCH.64 URZ, [UR6+0x70], UR4 ;  /* 0x0000700406ff75b2 */ /* 0x0008e20008000100 */
[----:B------:R4:W1:Y:S01]  /*0a20*/  SYNCS.EXCH.64 URZ, [UR6+0x68], UR8 ;  /* 0x0000680806ff75b2 */ /* 0x0008620008000100 */
[----:B------:R4:W1:Y:S02]  /*0a30*/  SYNCS.EXCH.64 URZ, [UR6+0x78], UR4 ;  /* 0x0000780406ff75b2 */ /* 0x0008640008000100 */
[----:B----4-:R-:W-:Y:S01]  /*0a40*/  NOP ;  /* 0x0000000000007918 */ /* 0x010fe20000000000 */
.L_x_12:
[----:B------:R-:W4:Y:S01]  /*0a50*/  SHFL.IDX PT, R2, R75, RZ, 0x1f ;  /* 0x00001fff4b027589 */ /* 0x000f2200000e0000 */
[----:B------:R-:W-:Y:S01]  /*0a60*/  NOP ;  /* 0x0000000000007918 */ /* 0x000fe20000000000 */
[----:B----4-:R-:W-:-:S13]  /*0a70*/  ISETP.NE.AND P0, PT, R2, 0x5, PT ;  /* 0x000000050200780c */ /* 0x010fda0003f05270 */
[----:B------:R-:W-:Y:S05]  /*0a80*/  @P0 BRA `(.L_x_13) ;  /* 0x0000000000580947 */ /* 0x000fea0003800000 */
[----:B--23--:R-:W2:Y:S01]  /*0a90*/  S2UR UR4, SR_CgaCtaId ;  /* 0x00000000000479c3 */ /* 0x00cea20000008800 */
        /* <DEDUP_REMOVED lines=12> */
[----:B--2---:R4:W2:Y:S01]  /*0b60*/  SYNCS.EXCH.64 URZ, [UR4+0x80], UR8 ;  /* 0x0000800804ff75b2 */ /* 0x0048a20008000100 */
[----:B------:R4:W3:Y:S01]  /*0b70*/  SYNCS.EXCH.64 URZ, [UR4+0xa0], UR6 ;  /* 0x0000a00604ff75b2 */ /* 0x0008e20008000100 */
[----:B------:R4:W1:Y:S01]  /*0b80*/  SYNCS.EXCH.64 URZ, [UR4+0x88], UR8 ;  /* 0x0000880804ff75b2 */ /* 0x0008620008000100 */
[----:B------:R4:W1:Y:S01]  /*0b90*/  SYNCS.EXCH.64 URZ, [UR4+0xa8], UR6 ;  /* 0x0000a80604ff75b2 */ /* 0x0008620008000100 */
[----:B------:R4:W1:Y:S01]  /*0ba0*/  SYNCS.EXCH.64 URZ, [UR4+0x90], UR8 ;  /* 0x0000900804ff75b2 */ /* 0x0008620008000100 */
[----:B------:R4:W1:Y:S01]  /*0bb0*/  SYNCS.EXCH.64 URZ, [UR4+0xb0], UR6 ;  /* 0x0000b00604ff75b2 */ /* 0x0008620008000100 */
[----:B------:R4:W1:Y:S01]  /*0bc0*/  SYNCS.EXCH.64 URZ, [UR4+0x98], UR8 ;  /* 0x0000980804ff75b2 */ /* 0x0008620008000100 */
[----:B------:R4:W1:Y:S02]  /*0bd0*/  SYNCS.EXCH.64 URZ, [UR4+0xb8], UR6 ;  /* 0x0000b80604ff75b2 */ /* 0x0008640008000100 */
[----:B----4-:R-:W-:Y:S01]  /*0be0*/  NOP ;  /* 0x0000000000007918 */ /* 0x010fe20000000000 */
.L_x_13:
[----:B------:R-:W4:Y:S01]  /*0bf0*/  SHFL.IDX PT, R2, R75, RZ, 0x1f ;  /* 0x00001fff4b027589 */ /* 0x000f2200000e0000 */
[----:B------:R-:W1:Y:S01]  /*0c00*/  S2UR UR45, SR_CgaCtaId ;  /* 0x00000000002d79c3 */ /* 0x000e620000008800 */
[----:B------:R-:W-:Y:S01]  /*0c10*/  NOP ;  /* 0x0000000000007918 */ /* 0x000fe20000000000 */
[----:B----4-:R-:W-:-:S13]  /*0c20*/  ISETP.NE.AND P0, PT, R2, 0x3, PT ;  /* 0x000000030200780c */ /* 0x010fda0003f05270 */
[----:B-1----:R-:W-:Y:S05]  /*0c30*/  @P0 BRA `(.L_x_14) ;  /* 0x0000000000340947 */ /* 0x002fea0003800000 */
[----:B--23--:R-:W-:Y:S01]  /*0c40*/  UMOV UR4, 0x400 ;  /* 0x0000040000047882 */ /* 0x00cfe20000000000 */
[----:B------:R-:W-:Y:S01]  /*0c50*/  UMOV UR6, 0x20 ;  /* 0x0000002000067882 */ /* 0x000fe20000000000 */
[----:B------:R-:W-:Y:S02]  /*0c60*/  ULEA UR4, UR45, UR4, 0x18 ;  /* 0x000000042d047291 */ /* 0x000fe4000f8ec0ff */
[----:B------:R-:W-:-:S04]  /*0c70*/  UIADD3 UR6, UPT, UPT, -UR6, 0x100000, URZ ;  /* 0x0010000006067890 */ /* 0x000fc8000fffe1ff */
[----:B------:R-:W-:Y:S02]  /*0c80*/  USHF.L.U32 UR7, UR6, 0xb, URZ ;  /* 0x0000000b06077899 */ /* 0x000fe400080006ff */
[----:B------:R-:W-:Y:S01]  /*0c90*/  USHF.L.U32 UR6, UR6, 0x1, URZ ;  /* 0x0000000106067899 */ /* 0x000fe200080006ff */
[----:B------:R-:W-:Y:S01]  /*0ca0*/  ELECT P0, URZ, PT ;  /* 0x0000000000ff782f */ /* 0x000fe20003800000 */
[----:B------:R-:W1:Y:S10]  /*0cb0*/  FENCE.VIEW.ASYNC.S ;  /* 0x00000000000073c6 */ /* 0x000e740000000000 */
[----:B-1----:R1:W4:Y:S01]  /*0cc0*/  SYNCS.EXCH.64 URZ, [UR4+0xc0], UR6 ;  /* 0x0000c00604ff75b2 */ /* 0x0023220008000100 */
[----:B------:R1:W2:Y:S01]  /*0cd0*/  SYNCS.EXCH.64 URZ, [UR4+0xd0], UR6 ;  /* 0x0000d00604ff75b2 */ /* 0x0002a20008000100 */
[----:B------:R1:W3:Y:S01]  /*0ce0*/  SYNCS.EXCH.64 URZ, [UR4+0xc8], UR6 ;  /* 0x0000c80604ff75b2 */ /* 0x0002e20008000100 */
[----:B------:R1:W1:Y:S01]  /*0cf0*/  SYNCS.EXCH.64 URZ, [UR4+0xd8], UR6 ;  /* 0x0000d80604ff75b2 */ /* 0x0002620008000100 */
[----:B------:R-:W-:Y:S01]  /*0d00*/  NOP ;  /* 0x0000000000007918 */ /* 0x000fe20000000000 */
.L_x_14:
[----:B-123--:R-:W1:Y:S01]  /*0d10*/  LDCU UR4, c[0x0][0x36c] ;  /* 0x00006d80ff0477ac */ /* 0x00ee620008000800 */
[----:B------:R-:W-:Y:S01]  /*0d20*/  ISETP.NE.OR P3, PT, R0, 0x2, !P3 ;  /* 0x000000020000780c */ /* 0x000fe20005f65670 */
[----:B------:R-:W-:Y:S01]  /*0d30*/  NOP ;  /* 0x0000000000007918 */ /* 0x000fe20000000000 */
[----:B------:R-:W-:Y:S01]  /*0d40*/  LOP3.LUT R0, R84, 0x1f, RZ, 0xc0, !PT ;  /* 0x0000001f54007812 */ /* 0x000fe200078ec0ff */
[----:B------:R-:W-:Y:S02]  /*0d50*/  UISETP.NE.AND UP4, UPT, UR17, URZ, UPT ;  /* 0x000000ff1100728c */ /* 0x000fe4000bf85270 */
[----:B-1----:R-:W-:-:S09]  /*0d60*/  UISETP.EQ.U32.AND UP5, UPT, UR4, 0x1, UPT ;  /* 0x000000010400788c */ /* 0x002fd2000bfa2070 */
[----:B------:R-:W-:Y:S05]  /*0d70*/  BRA.U !UP5, `(.L_x_15) ;  /* 0x000000010d087547 */ /* 0x000fea000b800000 */
[----:B----4-:R-:W-:Y:S01]  /*0d80*/  UCGABAR_ARV ;  /* 0x00000000000079c7 */ /* 0x010fe20008000000 */
[----:B------:R-:W-:Y:S05]  /*0d90*/  BRA `(.L_x_16) ;  /* 0x0000000000047947 */ /* 0x000fea0003800000 */
.L_x_15:
[----:B----4-:R-:W-:Y:S01]  /*0da0*/  NOP ;  /* 0x0000000000007918 */ /* 0x010fe20000000000 */
.L_x_16:
[----:B------:R-:W1:Y:S01]  /*0db0*/  S2UR UR7, SR_CTAID.X ;  /* 0x00000000000779c3 */ /* 0x000e620000002500 */
[----:B------:R-:W-:-:S05]  /*0dc0*/  CS2R.32 R76, SR_CgaSize ;  /* 0x00000000004c7805 */ /* 0x000fca0000008a00 */
[----:B------:R-:W-:-:S05]  /*0dd0*/  IMAD R76, R76, -0xa0, RZ ;  /* 0xffffff604c4c7824 */ /* 0x000fca00078e02ff */
[----:B------:R-:W-:-:S14]  /*0de0*/  R2UR UR5, R76 ;  /* 0x000000004c0572ca */ /* 0x000fdc00000e0000 */
[----:B------:R-:W2:Y:S01]  /*0df0*/  LDCU UR5, c[0x0][UR5+0x2b0] ;  /* 0x00005600050577ac */ /* 0x000ea20008000800 */
[----:B------:R-:W-:-:S05]  /*0e00*/  CS2R.32 R76, SR_CgaSize ;  /* 0x00000000004c7805 */ /* 0x000fca0000008a00 */
[----:B------:R-:W-:-:S05]  /*0e10*/  IMAD R76, R76, -0xa0, RZ ;  /* 0xffffff604c4c7824 */ /* 0x000fca00078e02ff */
[----:B------:R-:W-:-:S14]  /*0e20*/  R2UR UR4, R76 ;  /* 0x000000004c0472ca */ /* 0x000fdc00000e0000 */
[----:B------:R-:W3:Y:S01]  /*0e30*/  LDCU UR4, c[0x0][UR4+0x2b4] ;  /* 0x00005680040477ac */ /* 0x000ee20008000800 */
[----:B------:R-:W4:Y:S01]  /*0e40*/  S2UR UR8, SR_CTAID.Y ;  /* 0x00000000000879c3 */ /* 0x000f220000002600 */
[----:B------:R-:W-:-:S05]  /*0e50*/  CS2R.32 R76, SR_CgaSize ;  /* 0x00000000004c7805 */ /* 0x000fca0000008a00 */
[----:B------:R-:W-:-:S05]  /*0e60*/  IMAD R76, R76, -0xa0, RZ ;  /* 0xffffff604c4c7824 */ /* 0x000fca00078e02ff */
[----:B------:R-:W-:-:S14]  /*0e70*/  R2UR UR9, R76 ;  /* 0x000000004c0972ca */ /* 0x000fdc00000e0000 */
[----:B------:R-:W3:Y:S01]  /*0e80*/  LDCU UR9, c[0x0][UR9+0x2a0] ;  /* 0x00005400090977ac */ /* 0x000ee20008000800 */
[----:B------:R-:W3:Y:S01]  /*0e90*/  LDCU UR21, c[0x0][0xb24] ;  /* 0x00016480ff1577ac */ /* 0x000ee20008000800 */
[----:B------:R-:W1:Y:S01]  /*0ea0*/  S2UR UR36, SR_CTAID.Z ;  /* 0x00000000002479c3 */ /* 0x000e620000002700 */
[----:B------:R-:W-:-:S05]  /*0eb0*/  CS2R.32 R76, SR_CgaSize ;  /* 0x00000000004c7805 */ /* 0x000fca0000008a00 */
[----:B------:R-:W-:-:S05]  /*0ec0*/  IMAD R76, R76, -0xa0, RZ ;  /* 0xffffff604c4c7824 */ /* 0x000fca00078e02ff */
[----:B------:R-:W-:-:S14]  /*0ed0*/  R2UR UR63, R76 ;  /* 0x000000004c3f72ca */ /* 0x000fdc00000e0000 */
[----:B------:R-:W3:Y:S01]  /*0ee0*/  LDCU UR63, c[0x0][UR63+0x2a4] ;  /* 0x000054803f3f77ac */ /* 0x000ee20008000800 */
[----:B------:R-:W3:Y:S01]  /*0ef0*/  LDCU UR42, c[0x0][0xb24] ;  /* 0x00016480ff2a77ac */ /* 0x000ee20008000800 */
[----:B-1----:R-:W-:Y:S01]  /*0f00*/  I2FP.F32.U32 R3, UR7 ;  /* 0x0000000700037c45 */ /* 0x002fe20008201000 */
[----:B------:R-:W1:Y:S04]  /*0f10*/  LDCU UR28, c[0x0][0xb30] ;  /* 0x00016600ff1c77ac */ /* 0x000e680008000800 */
[----:B--2---:R-:W-:Y:S01]  /*0f20*/  FMUL R3, R3, UR5 ;  /* 0x0000000503037c20 */ /* 0x004fe20008400000 */
[----:B------:R-:W-:Y:S01]  /*0f30*/  USHF.L.U32 UR26, UR45, 0xa, URZ ;  /* 0x0000000a2d1a7899 */ /* 0x000fe200080006ff */
[----:B----4-:R-:W-:Y:S01]  /*0f40*/  I2FP.F32.U32 R2, UR8 ;  /* 0x0000000800027c45 */ /* 0x010fe20008201000 */
[----:B---3--:R-:W-:-:S03]  /*0f50*/  UISETP.GE.AND UP2, UPT, UR21, 0x1, UPT ;  /* 0x000000011500788c */ /* 0x008fc6000bf46270 */
[----:B------:R-:W2:Y:S01]  /*0f60*/  F2I.U32.TRUNC.NTZ R3, R3 ;  /* 0x0000000300037305 */ /* 0x000ea2000020f000 */
[----:B------:R-:W-:Y:S01]  /*0f70*/  UMOV UR16, UR7 ;  /* 0x0000000700107c82 */ /* 0x000fe20008000000 */
[----:B------:R-:W-:Y:S01]  /*0f80*/  FMUL R2, R2, UR4 ;  /* 0x0000000402027c20 */ /* 0x000fe20008400000 */
[----:B------:R-:W-:-:S05]  /*0f90*/  UMOV UR20, UR8 ;  /* 0x0000000800147c82 */ /* 0x000fca0008000000 */
[----:B------:R-:W3:Y:S01]  /*0fa0*/  F2I.U32.TRUNC.NTZ R2, R2 ;  /* 0x0000000200027305 */ /* 0x000ee2000020f000 */
[----:B--2---:R-:W-:Y:S02]  /*0fb0*/  R2UR UR4, R3 ;  /* 0x00000000030472ca */ /* 0x004fe400000e0000 */
[----:B---3--:R-:W-:Y:S02]  /*0fc0*/  R2UR UR6, R2 ;  /* 0x00000000020672ca */ /* 0x008fe400000e0000 */
[----:B------:R-:W-:-:S09]  /*0fd0*/  PRMT R2, RZ, 0x7610, R2 ;  /* 0x00007610ff027816 */ /* 0x000fd20000000002 */
[----:B------:R-:W-:-:S04]  /*0fe0*/  UIADD3 UR5, UPT, UPT, -UR4, URZ, URZ ;  /* 0x000000ff04057290 */ /* 0x000fc8000fffe1ff */
[----:B------:R-:W-:Y:S02]  /*0ff0*/  UIMAD UR5, UR9, UR5, UR7 ;  /* 0x00000005090572a4 */ /* 0x000fe4000f8e0207 */
[----:B------:R-:W-:-:S04]  /*1000*/  UIADD3 UR4, UPT, UPT, -UR6, URZ, URZ ;  /* 0x000000ff06047290 */ /* 0x000fc8000fffe1ff */
[----:B------:R-:W-:Y:S01]  /*1010*/  IMAD.U32 R76, RZ, RZ, UR5 ;  /* 0x00000005ff4c7e24 */ /* 0x000fe2000f8e00ff */
[----:B------:R-:W-:Y:S01]  /*1020*/  UIMAD UR63, UR63, UR4, UR8 ;  /* 0x000000043f3f72a4 */ /* 0x000fe2000f8e0208 */
[----:B-1----:R-:W-:Y:S11]  /*1030*/  BRA.U UP4, `(.L_x_17) ;  /* 0x0000000104287547 */ /* 0x002ff6000b800000 */
[----:B------:R-:W-:Y:S01]  /*1040*/  R2UR UR4, R76 ;  /* 0x000000004c0472ca */ /* 0x000fe200000e0000 */
[----:B------:R-:W-:Y:S02]  /*1050*/  UISETP.NE.AND UP0, UPT, UR63, URZ, UPT ;  /* 0x000000ff3f00728c */ /* 0x000fe4000bf05270 */
[----:B------:R-:W-:-:S10]  /*1060*/  UISETP.NE.AND UP1, UPT, UR63, 0x1, UPT ;  /* 0x000000013f00788c */ /* 0x000fd4000bf25270 */
[----:B------:R-:W-:-:S04]  /*1070*/  UISETP.EQ.OR UP0, UPT, UR4, URZ, !UP0 ;  /* 0x000000ff0400728c */ /* 0x000fc8000c702670 */
[----:B------:R-:W-:Y:S02]  /*1080*/  USEL UR5, URZ, 0x1, !UP0 ;  /* 0x00000001ff057887 */ /* 0x000fe4000c000000 */
[----:B------:R-:W-:Y:S02]  /*1090*/  UISETP.NE.AND UP0, UPT, UR4, URZ, UPT ;  /* 0x000000ff0400728c */ /* 0x000fe4000bf05270 */
[----:B------:R-:W-:-:S04]  /*10a0*/  USEL UR4, URZ, 0x2, UP1 ;  /* 0x00000002ff047887 */ /* 0x000fc80008800000 */
[----:B------:R-:W-:-:S04]  /*10b0*/  USEL UR4, UR4, 0x2, UP0 ;  /* 0x0000000204047887 */ /* 0x000fc80008000000 */
[----:B------:R-:W-:-:S06]  /*10c0*/  UIADD3 UR4, UPT, UPT, UR5, UR4, URZ ;  /* 0x0000000405047290 */ /* 0x000fcc000fffe0ff */
[----:B------:R-:W-:Y:S02]  /*10d0*/  MOV R2, UR4 ;  /* 0x0000000400027c02 */ /* 0x000fe40008000f00 */
.L_x_17:
[----:B------:R-:W-:Y:S05]  /*10e0*/  BRA.U !UP2, `(.L_x_18) ;  /* 0x000000010ad47547 */ /* 0x000fea000b800000 */
[----:B------:R-:W1:Y:S01]  /*10f0*/  LDCU.128 UR12, c[0x0][0xb10] ;  /* 0x00016200ff0c77ac */ /* 0x000e620008000c00 */
[----:B------:R-:W2:Y:S01]  /*1100*/  LDCU UR6, c[0x0][0x370] ;  /* 0x00006e00ff0677ac */ /* 0x000ea20008000800 */
[----:B------:R-:W3:Y:S01]  /*1110*/  LDCU UR5, c[0x0][0x374] ;  /* 0x00006e80ff0577ac */ /* 0x000ee20008000800 */
[----:B------:R-:W4:Y:S01]  /*1120*/  LDCU UR27, c[0x0][0xb0c] ;  /* 0x00016180ff1b77ac */ /* 0x000f220008000800 */
[----:B------:R-:W4:Y:S01]  /*1130*/  LDCU UR4, c[0x0][0xb20] ;  /* 0x00016400ff0477ac */ /* 0x000f220008000800 */
[----:B------:R-:W4:Y:S01]  /*1140*/  LDCU.64 UR8, c[0x0][0xb28] ;  /* 0x00016500ff0877ac */ /* 0x000f220008000a00 */
[----:B-1----:R-:W-:Y:S02]  /*1150*/  UISETP.NE.AND UP0, UPT, UR14, 0x1, UPT ;  /* 0x000000010e00788c */ /* 0x002fe4000bf05270 */
[----:B---3--:R-:W-:Y:S02]  /*1160*/  UIMAD.WIDE.U32 UR10, UR5, UR15, URZ ;  /* 0x0000000f050a72a5 */ /* 0x008fe4000f8e00ff */
[----:B--2---:R-:W-:-:S02]  /*1170*/  UIMAD.WIDE.U32 UR22, UR6, UR12, URZ ;  /* 0x0000000c061672a5 */ /* 0x004fc4000f8e00ff */
[----:B----4-:R-:W-:Y:S02]  /*1180*/  UISETP.NE.AND UP1, UPT, UR27, 0x1, UPT ;  /* 0x000000011b00788c */ /* 0x010fe4000bf25270 */
[----:B------:R-:W-:Y:S01]  /*1190*/  UISETP.NE.AND UP2, UPT, UR21, 0x1, UPT ;  /* 0x000000011500788c */ /* 0x000fe2000bf45270 */
[----:B------:R-:W-:Y:S02]  /*11a0*/  UMOV UR10, UR11 ;  /* 0x0000000b000a7c82 */ /* 0x000fe40008000000 */
[----:B------:R-:W-:Y:S01]  /*11b0*/  UMOV UR22, UR23 ;  /* 0x0000001700167c82 */ /* 0x000fe20008000000 */
[----:B------:R-:W-:Y:S02]  /*11c0*/  @UP0 USHF.R.U32.HI UR5, URZ, UR4, UR10 ;  /* 0x00000004ff050299 */ /* 0x000fe4000801160a */
[----:B------:R-:W-:Y:S02]  /*11d0*/  UIMAD.WIDE.U32 UR24, UR20, UR15, URZ ;  /* 0x0000000f141872a5 */ /* 0x000fe4000f8e00ff */
[----:B------:R-:W-:-:S02]  /*11e0*/  UIMAD.WIDE.U32 UR10, UR5, UR8, URZ ;  /* 0x00000008050a72a5 */ /* 0x000fc4000f8e00ff */
[----:B------:R-:W-:Y:S02]  /*11f0*/  @UP1 USHF.R.U32.HI UR6, URZ, UR13, UR22 ;  /* 0x0000000dff061299 */ /* 0x000fe40008011616 */
[----:B------:R-:W-:Y:S02]  /*1200*/  UIMAD.WIDE.U32 UR18, UR16, UR12, URZ ;  /* 0x0000000c101272a5 */ /* 0x000fe4000f8e00ff */
[----:B------:R-:W-:Y:S01]  /*1210*/  UIMAD.WIDE.U32 UR22, UR6, UR8, URZ ;  /* 0x00000008061672a5 */ /* 0x000fe2000f8e00ff */
[----:B------:R-:W-:Y:S01]  /*1220*/  UMOV UR24, UR25 ;  /* 0x0000001900187c82 */ /* 0x000fe20008000000 */
[----:B------:R-:W-:Y:S01]  /*1230*/  UMOV UR10, UR11 ;  /* 0x0000000b000a7c82 */ /* 0x000fe20008000000 */
[----:B------:R-:W-:Y:S02]  /*1240*/  USHF.R.U32.HI UR24, URZ, UR4, UR24 ;  /* 0x00000004ff187299 */ /* 0x000fe40008011618 */
[----:B------:R-:W-:Y:S02]  /*1250*/  @UP2 USHF.R.U32.HI UR5, URZ, UR9, UR10 ;  /* 0x00000009ff052299 */ /* 0x000fe4000801160a */
[----:B------:R-:W-:Y:S01]  /*1260*/  UMOV UR7, UR23 ;  /* 0x0000001700077c82 */ /* 0x000fe20008000000 */
[----:B------:R-:W-:Y:S01]  /*1270*/  UMOV UR18, UR19 ;  /* 0x0000001300127c82 */ /* 0x000fe20008000000 */
[----:B------:R-:W-:-:S02]  /*1280*/  @UP2 USHF.R.U32.HI UR6, URZ, UR9, UR7 ;  /* 0x00000009ff062299 */ /* 0x000fc40008011607 */
[----:B------:R-:W-:Y:S02]  /*1290*/  USHF.R.U32.HI UR13, URZ, UR13, UR18 ;  /* 0x0000000dff0d7299 */ /* 0x000fe40008011612 */
[----:B------:R-:W-:Y:S02]  /*12a0*/  USEL UR4, UR20, UR24, !UP0 ;  /* 0x0000001814047287 */ /* 0x000fe4000c000000 */
[----:B------:R-:W-:Y:S02]  /*12b0*/  UIMAD UR7, UR5, UR21, URZ ;  /* 0x00000015050772a4 */ /* 0x000fe4000f8e02ff */
[----:B------:R-:W-:Y:S02]  /*12c0*/  USEL UR5, UR16, UR13, !UP1 ;  /* 0x0000000d10057287 */ /* 0x000fe4000c800000 */
[----:B------:R-:W-:Y:S02]  /*12d0*/  UIMAD UR12, UR6, UR21, URZ ;  /* 0x00000015060c72a4 */ /* 0x000fe4000f8e02ff */
[----:B------:R-:W-:-:S02]  /*12e0*/  UISETP.GE.AND UP0, UPT, UR4, UR7, UPT ;  /* 0x000000070400728c */ /* 0x000fc4000bf06270 */
[----:B------:R-:W-:Y:S02]  /*12f0*/  UIMAD.WIDE.U32 UR10, UR4, UR8, URZ ;  /* 0x00000008040a72a5 */ /* 0x000fe4000f8e00ff */
[----:B------:R-:W-:Y:S02]  /*1300*/  UISETP.GE.OR UP0, UPT, UR5, UR12, UP0 ;  /* 0x0000000c0500728c */ /* 0x000fe40008706670 */
[----:B------:R-:W-:Y:S02]  /*1310*/  UIMAD.WIDE.U32 UR12, UR5, UR8, URZ ;  /* 0x00000008050c72a5 */ /* 0x000fe4000f8e00ff */
[----:B------:R-:W-:Y:S01]  /*1320*/  UIADD3 UR10, UPT, UPT, -UR4, URZ, URZ ;  /* 0x000000ff040a7290 */ /* 0x000fe2000fffe1ff */
[----:B------:R-:W-:Y:S01]  /*1330*/  UMOV UR8, UR11 ;  /* 0x0000000b00087c82 */ /* 0x000fe20008000000 */
[----:B------:R-:W-:Y:S02]  /*1340*/  UIADD3 UR11, UPT, UPT, -UR5, URZ, URZ ;  /* 0x000000ff050b7290 */ /* 0x000fe4000fffe1ff */
[----:B------:R-:W-:-:S03]  /*1350*/  USHF.R.U32.HI UR8, URZ, UR9, UR8 ;  /* 0x00000009ff087299 */ /* 0x000fc60008011608 */
[----:B------:R-:W-:Y:S01]  /*1360*/  @!UP0 UMOV UR7, UR13 ;  /* 0x0000000d00078c82 */ /* 0x000fe20008000000 */
[----:B------:R-:W-:Y:S02]  /*1370*/  UIMAD UR20, UR14, UR10, UR20 ;  /* 0x0000000a0e1472a4 */ /* 0x000fe4000f8e0214 */
[----:B------:R-:W-:Y:S02]  /*1380*/  USEL UR8, UR4, UR8, !UP2 ;  /* 0x0000000804087287 */ /* 0x000fe4000d000000 */
[----:B------:R-:W-:Y:S02]  /*1390*/  @!UP0 USHF.R.U32.HI UR7, URZ, UR9, UR7 ;  /* 0x00000009ff078299 */ /* 0x000fe40008011607 */
[----:B------:R-:W-:Y:S02]  /*13a0*/  UIADD3 UR9, UPT, UPT, -UR8, URZ, URZ ;  /* 0x000000ff08097290 */ /* 0x000fe4000fffe1ff */
[----:B------:R-:W-:Y:S02]  /*13b0*/  @!UP0 USEL UR7, UR5, UR7, !UP2 ;  /* 0x0000000705078287 */ /* 0x000fe4000d000000 */
[----:B------:R-:W-:-:S02]  /*13c0*/  UIMAD UR9, UR21, UR9, UR4 ;  /* 0x00000009150972a4 */ /* 0x000fc4000f8e0204 */
[----:B------:R-:W-:Y:S02]  /*13d0*/  @!UP0 UIADD3 UR8, UPT, UPT, UR8, -UR7, URZ ;  /* 0x8000000708088290 */ /* 0x000fe4000fffe0ff */
[----:B------:R-:W-:Y:S02]  /*13e0*/  @!UP0 UIMAD UR6, UR9, UR6, UR7 ;  /* 0x00000006090682a4 */ /* 0x000fe4000f8e0207 */
[----:B------:R-:W-:Y:S02]  /*13f0*/  @!UP0 UIMAD UR4, UR8, UR21, UR5 ;  /* 0x00000015080482a4 */ /* 0x000fe4000f8e0205 */
[----:B------:R-:W-:Y:S02]  /*1400*/  UIMAD UR16, UR27, UR11, UR16 ;  /* 0x0000000b1b1072a4 */ /* 0x000fe4000f8e0210 */
[----:B------:R-:W-:Y:S01]  /*1410*/  UIMAD UR20, UR4, UR14, UR20 ;  /* 0x0000000e041472a4 */ /* 0x000fe2000f8e0214 */
[----:B------:R-:W-:Y:S02]  /*1420*/  @!UP0 UMOV UR5, UR6 ;  /* 0x0000000600058c82 */ /* 0x000fe40008000000 */
[----:B------:R-:W-:-:S12]  /*1430*/  UIMAD UR16, UR5, UR27, UR16 ;  /* 0x0000001b051072a4 */ /* 0x000fd8000f8e0210 */
.L_x_18:
[----:B------:R-:W-:Y:S02]  /*1440*/  UISETP.NE.AND UP1, UPT, UR28, 0x1, UPT ;  /* 0x000000011c00788c */ /* 0x000fe4000bf25270 */
[----:B------:R-:W-:Y:S02]  /*1450*/  UISETP.NE.AND UP0, UPT, UR17, 0x2, UPT ;  /* 0x000000021100788c */ /* 0x000fe4000bf05270 */
[----:B------:R-:W-:-:S05]  /*1460*/  ULOP3.LUT UR24, UR26, 0x400, URZ, 0xc0, !UPT ;  /* 0x000004001a187892 */ /* 0x000fca000f8ec0ff */
[----:B------:R-:W-:Y:S07]  /*1470*/  BRA.U UP1, `(.L_x_19) ;  /* 0x0000000101447547 */ /* 0x000fee000b800000 */
[----:B------:R-:W1:Y:S01]  /*1480*/  LDCU.128 UR8, c[0x0][0xb10] ;  /* 0x00016200ff0877ac */ /* 0x000e620008000c00 */
[----:B------:R-:W2:Y:S01]  /*1490*/  LDCU UR12, c[0x0][0xb0c] ;  /* 0x00016180ff0c77ac */ /* 0x000ea20008000800 */
[----:B------:R-:W3:Y:S01]  /*14a0*/  LDCU UR13, c[0x0][0xb20] ;  /* 0x00016400ff0d77ac */ /* 0x000ee20008000800 */
[----:B-1----:R-:W-:Y:S02]  /*14b0*/  UIMAD.WIDE.U32 UR6, UR16, UR8, URZ ;  /* 0x00000008100672a5 */ /* 0x002fe4000f8e00ff */
[----:B------:R-:W-:Y:S02]  /*14c0*/  UIMAD.WIDE.U32 UR4, UR20, UR11, URZ ;  /* 0x0000000b140472a5 */ /* 0x000fe4000f8e00ff */
[----:B--2---:R-:W-:Y:S02]  /*14d0*/  UISETP.NE.AND UP2, UPT, UR12, 0x1, UPT ;  /* 0x000000010c00788c */ /* 0x004fe4000bf45270 */
[----:B------:R-:W-:Y:S01]  /*14e0*/  UISETP.NE.AND UP1, UPT, UR10, 0x1, UPT ;  /* 0x000000010a00788c */ /* 0x000fe2000bf25270 */
[----:B------:R-:W-:-:S02]  /*14f0*/  UMOV UR6, UR7 ;  /* 0x0000000700067c82 */ /* 0x000fc40008000000 */
[----:B------:R-:W-:Y:S01]  /*1500*/  UMOV UR4, UR5 ;  /* 0x0000000500047c82 */ /* 0x000fe20008000000 */
[----:B------:R-:W-:Y:S02]  /*1510*/  USHF.R.U32.HI UR6, URZ, UR9, UR6 ;  /* 0x00000009ff067299 */ /* 0x000fe40008011606 */
[----:B---3--:R-:W-:Y:S02]  /*1520*/  USHF.R.U32.HI UR4, URZ, UR13, UR4 ;  /* 0x0000000dff047299 */ /* 0x008fe40008011604 */
[----:B------:R-:W-:Y:S02]  /*1530*/  USEL UR5, UR16, UR6, !UP2 ;  /* 0x0000000610057287 */ /* 0x000fe4000d000000 */
[----:B------:R-:W-:-:S04]  /*1540*/  USEL UR4, UR20, UR4, !UP1 ;  /* 0x0000000414047287 */ /* 0x000fc8000c800000 */
[----:B------:R-:W-:Y:S02]  /*1550*/  UIADD3 UR6, UPT, UPT, UR5, -UR4, URZ ;  /* 0x8000000405067290 */ /* 0x000fe4000fffe0ff */
[----:B------:R-:W-:Y:S02]  /*1560*/  UIADD3 UR4, UPT, UPT, -UR5, UR4, URZ ;  /* 0x0000000405047290 */ /* 0x000fe4000fffe1ff */
[----:B------:R-:W-:Y:S02]  /*1570*/  UIMAD UR20, UR6, UR10, UR20 ;  /* 0x0000000a061472a4 */ /* 0x000fe4000f8e0214 */
[----:B------:R-:W-:-:S12]  /*1580*/  UIMAD UR16, UR4, UR12, UR16 ;  /* 0x0000000c041072a4 */ /* 0x000fd8000f8e0210 */
.L_x_19:
[----:B------:R-:W-:Y:S05]  /*1590*/  BRA.U !UP5, `(.L_x_20) ;  /* 0x000000010d0c7547 */ /* 0x000fea000b800000 */
[----:B------:R-:W-:Y:S01]  /*15a0*/  UCGABAR_WAIT ;  /* 0x0000000000007dc7 */ /* 0x000fe20008000000 */
[----:B------:R-:W-:Y:S01]  /*15b0*/  CCTL.IVALL ;  /* 0x00000000ff00798f */ /* 0x000fe20002000000 */
[----:B------:R-:W-:Y:S05]  /*15c0*/  BRA `(.L_x_21) ;  /* 0x0000000000047947 */ /* 0x000fea0003800000 */
.L_x_20:
[----:B------:R-:W-:Y:S06]  /*15d0*/  BAR.SYNC.DEFER_BLOCKING 0x0 ;  /* 0x0000000000007b1d */ /* 0x000fec0000010000 */
.L_x_21:
[----:B------:R-:W-:Y:S05]  /*15e0*/  BRA.U UP0, `(.L_x_22) ;  /* 0x00000011009c7547 */ /* 0x000fea000b800000 */
[----:B------:R-:W1:Y:S01]  /*15f0*/  LDCU UR6, c[0x0][0x38c] ;  /* 0x00007180ff0677ac */ /* 0x000e620008000800 */
[----:B------:R-:W-:Y:S01]  /*1600*/  PLOP3.LUT P1, PT, PT, PT, UP3, 0x80, 0x8 ;  /* 0x000000000008781c */ /* 0x000fe20003f2f038 */
[----:B------:R-:W-:Y:S01]  /*1610*/  IMAD.MOV.U32 R12, RZ, RZ, 0x1 ;  /* 0x00000001ff0c7424 */ /* 0x000fe200078e00ff */
[----:B------:R-:W-:Y:S01]  /*1620*/  ISETP.EQ.OR P2, PT, R0, RZ, P3 ;  /* 0x000000ff0000720c */ /* 0x000fe20001f42670 */
[----:B------:R-:W-:Y:S01]  /*1630*/  UISETP.NE.AND UP1, UPT, UR17, URZ, UPT ;  /* 0x000000ff1100728c */ /* 0x000fe2000bf25270 */
[----:B------:R-:W-:Y:S02]  /*1640*/  PLOP3.LUT P1, PT, P1, PT, PT, 0x8, 0x80 ;  /* 0x000000000080781c */ /* 0x000fe40000f2e170 */
[----:B------:R-:W-:Y:S01]  /*1650*/  CS2R R10, SRZ ;  /* 0x00000000000a7805 */ /* 0x000fe2000001ff00 */
[----:B------:R-:W-:Y:S01]  /*1660*/  IMAD.MOV.U32 R9, RZ, RZ, RZ ;  /* 0x000000ffff097224 */ /* 0x000fe200078e00ff */
[----:B------:R-:W2:Y:S01]  /*1670*/  LDCU UR39, c[0x0][0x370] ;  /* 0x00006e00ff2777ac */ /* 0x000ea20008000800 */
[----:B------:R-:W-:Y:S01]  /*1680*/  IMAD.MOV.U32 R8, RZ, RZ, 0x1 ;  /* 0x00000001ff087424 */ /* 0x000fe200078e00ff */
[----:B------:R-:W3:Y:S01]  /*1690*/  LDCU.64 UR28, c[0x0][0x348] ;  /* 0x00006900ff1c77ac */ /* 0x000ee20008000a00 */
[----:B------:R-:W-:-:S02]  /*16a0*/  USHF.R.U32.HI UR44, URZ, 0x5, UR24 ;  /* 0x00000005ff2c7899 */ /* 0x000fc40008011618 */
[----:B-1----:R-:W-:Y:S02]  /*16b0*/  UIADD3 UR5, UPT, UPT, UR6, 0x1f, URZ ;  /* 0x0000001f06057890 */ /* 0x002fe4000fffe0ff */
[----:B------:R-:W-:Y:S02]  /*16c0*/  UIADD3 UR46, UPT, UPT, UR6, 0x3e, URZ ;  /* 0x0000003e062e7890 */ /* 0x000fe4000fffe0ff */
[----:B------:R-:W-:Y:S01]  /*16d0*/  USHF.R.S32.HI UR4, URZ, 0x1f, UR5 ;  /* 0x0000001fff047899 */ /* 0x000fe20008011405 */
[----:B------:R-:W1:Y:S03]  /*16e0*/  LDCU UR38, c[0x0][0x374] ;  /* 0x00006e80ff2677ac */ /* 0x000e660008000800 */
[----:B------:R-:W-:Y:S02]  /*16f0*/  ULEA.HI UR4, UR4, UR5, URZ, 0x5 ;  /* 0x0000000504047291 */ /* 0x000fe4000f8f28ff */
[----:B------:R-:W-:-:S02]  /*1700*/  USEL UR25, UR37, 0x2, UP1 ;  /* 0x0000000225197887 */ /* 0x000fc40008800000 */
[----:B------:R-:W-:Y:S02]  /*1710*/  USHF.R.S32.HI UR41, URZ, 0x5, UR4 ;  /* 0x00000005ff297899 */ /* 0x000fe40008011404 */
[----:B------:R-:W-:Y:S02]  /*1720*/  UIADD3 UR4, UPT, UPT, UR6, -0x1, URZ ;  /* 0xffffffff06047890 */ /* 0x000fe4000fffe0ff */
[----:B------:R-:W-:Y:S02]  /*1730*/  UISETP.LT.U32.AND UP0, UPT, UR41, 0x3, UPT ;  /* 0x000000032900788c */ /* 0x000fe4000bf01070 */
[----:B------:R-:W-:Y:S02]  /*1740*/  UISETP.GE.U32.AND UP2, UPT, UR4, -0x3f, UPT ;  /* 0xffffffc10400788c */ /* 0x000fe4000bf46070 */
[----:B------:R-:W-:Y:S01]  /*1750*/  USEL UR40, UR41, 0x3, UP0 ;  /* 0x0000000329287887 */ /* 0x000fe20008000000 */
[----:B------:R-:W-:-:S03]  /*1760*/  UMOV UR5, URZ ;  /* 0x000000ff00057c82 */ /* 0x000fc60008000000 */
[----:B------:R-:W-:Y:S02]  /*1770*/  UIADD3 UR21, UPT, UPT, UR40, -0x1, URZ ;  /* 0xffffffff28157890 */ /* 0x000fe4000fffe0ff */
[----:B------:R-:W-:-:S03]  /*1780*/  UIADD3 UR43, UPT, UPT, UR41, -UR40, URZ ;  /* 0x80000028292b7290 */ /* 0x000fc6000fffe0ff */
[----:B------:R-:W-:-:S04]  /*1790*/  @UP2 UIADD3 UR21, UPT, UPT, UR40, URZ, URZ ;  /* 0x000000ff28152290 */ /* 0x000fc8000fffe0ff */
[----:B-123--:R-:W-:-:S12]  /*17a0*/  UIADD3 UR21, UPT, UPT, UR21, 0x1, URZ ;  /* 0x0000000115157890 */ /* 0x00efd8000fffe0ff */
.L_x_42:
[----:B------:R-:W-:Y:S01]  /*17b0*/  UISETP.NE.AND UP0, UPT, UR45, URZ, UPT ;  /* 0x000000ff2d00728c */ /* 0x000fe2000bf05270 */
[----:B------:R-:W1:Y:S08]  /*17c0*/  S2UR UR45, SR_CgaCtaId ;  /* 0x00000000002d79c3 */ /* 0x000e700000008800 */
[----:B------:R-:W-:Y:S05]  /*17d0*/  BRA.U UP0, `(.L_x_23) ;  /* 0x0000000100347547 */ /* 0x000fea000b800000 */
[----:B------:R-:W2:Y:S01]  /*17e0*/  S2R R0, SR_CgaCtaId ;  /* 0x0000000000007919 */ /* 0x000ea20000008800 */
[----:B------:R-:W-:-:S04]  /*17f0*/  MOV R2, 0x400 ;  /* 0x0000040000027802 */ /* 0x000fc80000000f00 */
[----:B--2---:R-:W-:Y:S02]  /*1800*/  LEA R0, R0, R2, 0x18 ;  /* 0x0000000200007211 */ /* 0x004fe400078ec0ff */
[----:B------:R-:W-:-:S03]  /*1810*/  SHF.L.U32 R2, R8, 0x1f, RZ ;  /* 0x0000001f08027819 */ /* 0x000fc600000006ff */
[----:B------:R-:W-:-:S04]  /*1820*/  IMAD R0, R9, 0x8, R0 ;  /* 0x0000000809007824 */ /* 0x000fc800078e0200 */
[----:B------:R-:W2:Y:S02]  /*1830*/  SYNCS.PHASECHK.TRANS64.TRYWAIT P0, [R0+URZ+0xd0], R2 ;  /* 0x0000d002000075a7 */ /* 0x000ea400080011ff */
[----:B--2---:R-:W-:Y:S05]  /*1840*/  @!P0 BRA `(.L_x_24) ;  /* 0x0000005c00948947 */ /* 0x004fea0003800000 */
.L_x_111:
[----:B------:R-:W-:Y:S01]  /*1850*/  VIADD R9, R9, 0x1 ;  /* 0x0000000109097836 */ /* 0x000fe20000000000 */
[----:B------:R2:W-:Y:S04]  /*1860*/  SYNCS.ARRIVE.TRANS64.A1T0 RZ, [R0+URZ+0xc0], RZ ;  /* 0x0000c0ff00ff79a7 */ /* 0x0005e800081000ff */
[----:B------:R-:W-:-:S04]  /*1870*/  ISETP.NE.AND P0, PT, R9, 0x2, PT ;  /* 0x000000020900780c */ /* 0x000fc80003f05270 */
[----:B------:R-:W-:Y:S02]  /*1880*/  SEL R9, R9, RZ, P0 ;  /* 0x000000ff09097207 */ /* 0x000fe40000000000 */
[----:B--2---:R-:W-:-:S04]  /*1890*/  SEL R0, RZ, 0x1, P0 ;  /* 0x00000001ff007807 */ /* 0x004fc80000000000 */
[----:B------:R-:W-:-:S07]  /*18a0*/  LOP3.LUT R8, R8, R0, RZ, 0x3c, !PT ;  /* 0x0000000008087212 */ /* 0x000fce00078e3cff */
.L_x_23:
[----:B------:R-:W-:Y:S01]  /*18b0*/  UMOV UR6, 0x400 ;  /* 0x0000040000067882 */ /* 0x000fe20000000000 */
[----:B------:R-:W-:Y:S01]  /*18c0*/  SHF.L.U32 R0, R12, 0x1f, RZ ;  /* 0x0000001f0c007819 */ /* 0x000fe200000006ff */
[----:B-1----:R-:W-:Y:S02]  /*18d0*/  ULEA UR6, UR45, UR6, 0x18 ;  /* 0x000000062d067291 */ /* 0x002fe4000f8ec0ff */
[----:B------:R-:W-:Y:S02]  /*18e0*/  UISETP.GE.U32.AND UP0, UPT, UR46, 0x3f, UPT ;  /* 0x0000003f2e00788c */ /* 0x000fe4000bf06070 */
[----:B------:R-:W-:Y:S02]  /*18f0*/  ULEA UR4, UR5, UR6, 0x3 ;  /* 0x0000000605047291 */ /* 0x000fe4000f8e18ff */
[----:B------:R-:W-:Y:S02]  /*1900*/  USHF.L.U32 UR11, UR20, 0x7, URZ ;  /* 0x00000007140b7899 */ /* 0x000fe400080006ff */
[----:B------:R-:W-:Y:S01]  /*1910*/  ULEA UR35, UR16, UR44, 0x6 ;  /* 0x0000002c10237291 */ /* 0x000fe2000f8e30ff */
[----:B------:R-:W-:-:S04]  /*1920*/  UMOV UR13, URZ ;  /* 0x000000ff000d7c82 */ /* 0x000fc80008000000 */
[----:B------:R1:W2:Y:S01]  /*1930*/  SYNCS.PHASECHK.TRANS64.TRYWAIT P0, [UR4+0x18], R0 ;  /* 0x00001800ff0075a7 */ /* 0x0002a20008001104 */
[----:B------:R-:W-:Y:S06]  /*1940*/  BRA.U !UP0, `(.L_x_25) ;  /* 0x0000000108bc7547 */ /* 0x000fec000b800000 */
[----:B------:R-:W-:Y:S01]  /*1950*/  UMOV UR7, URZ ;  /* 0x000000ff00077c82 */ /* 0x000fe20008000000 */
[----:B------:R-:W-:-:S05]  /*1960*/  UMOV UR4, UR5 ;  /* 0x0000000500047c82 */ /* 0x000fca0008000000 */
.L_x_31:
[----:B------:R-:W-:Y:S01]  /*1970*/  ULEA UR33, UR4, UR6, 0x3 ;  /* 0x0000000604217291 */ /* 0x000fe2000f8e18ff */
[----:B--2---:R-:W-:Y:S01]  /*1980*/  @!P3 MOV R2, 0x1800 ;  /* 0x000018000002b802 */ /* 0x004fe20000000f00 */
[----:B--2-4-:R-:W-:Y:S10]  /*1990*/  @P0 BRA `(.L_x_26) ;  /* 0x00000000000c0947 */ /* 0x014ff40003800000 */
[----:B------:R-:W-:-:S04]  /*19a0*/  SHF.L.U32 R3, R12, 0x1f, RZ ;  /* 0x0000001f0c037819 */ /* 0x000fc800000006ff */
[----:B------:R-:W2:Y:S02]  /*19b0*/  SYNCS.PHASECHK.TRANS64.TRYWAIT P0, [UR33+0x18], R3 ;  /* 0x00001803ff0075a7 */ /* 0x000ea40008001121 */
[----:B--2---:R-:W-:Y:S05]  /*19c0*/  @!P0 BRA `(.L_x_27) ;  /* 0x0000005c00488947 */ /* 0x004fea0003800000 */
.L_x_26:
[----:B------:R2:W-:Y:S01]  /*19d0*/  @!P3 SYNCS.ARRIVE.TRANS64 RZ, [UR33], R2 ;  /* 0x00000002ffffb9a7 */ /* 0x0005e20008000021 */
[----:B------:R-:W-:-:S04]  /*19e0*/  ULOP3.LUT UR5, UR25, 0x2, URZ, 0xfc, !UPT ;  /* 0x0000000219057892 */ /* 0x000fc8000f8efcff */
[----:B------:R-:W-:-:S09]  /*19f0*/  UISETP.NE.AND UP0, UPT, UR5, 0x2, UPT ;  /* 0x000000020500788c */ /* 0x000fd2000bf05270 */
[----:B------:R-:W-:Y:S05]  /*1a00*/  BRA.U UP0, `(.L_x_28) ;  /* 0x0000000100047547 */ /* 0x000fea000b800000 */
[----:B------:R-:W-:Y:S05]  /*1a10*/  BPT.TRAP 0x1 ;  /* 0x000000040000795c */ /* 0x000fea0000300000 */
.L_x_28:
[----:B------:R-:W-:Y:S04]  /*1a20*/  BSSY.RECONVERGENT B0, `(.L_x_29) ;  /* 0x0000003000007945 */ /* 0x000fe80003800200 */
[----:B------:R-:W-:Y:S05]  /*1a30*/  @P2 BRA `(.L_x_30) ;  /* 0x0000000000042947 */ /* 0x000fea0003800000 */
[----:B------:R-:W-:Y:S05]  /*1a40*/  BPT.TRAP 0x1 ;  /* 0x000000040000795c */ /* 0x000fea0000300000 */
.L_x_30:
[----:B------:R-:W-:Y:S05]  /*1a50*/  BSYNC.RECONVERGENT B0 ;  /* 0x0000000000007941 */ /* 0x000fea0003800200 */
.L_x_29:
[----:B------:R-:W-:Y:S02]  /*1a60*/  UIADD3 UR5, UPT, UPT, UR4, 0x1, URZ ;  /* 0x0000000104057890 */ /* 0x000fe4000fffe0ff */
[----:B------:R-:W-:Y:S02]  /*1a70*/  ULEA UR32, UR4, UR24, 0xb ;  /* 0x0000001804207291 */ /* 0x000fe4000f8e58ff */
[----:B------:R-:W-:Y:S02]  /*1a80*/  UISETP.NE.AND UP0, UPT, UR5, 0x3, UPT ;  /* 0x000000030500788c */ /* 0x000fe4000bf05270 */
[----:B------:R-:W-:Y:S02]  /*1a90*/  UIADD3 UR16, UP1, UPT, UR28, 0x80, URZ ;  /* 0x000000801c107890 */ /* 0x000fe4000ff3e0ff */
[----:B------:R-:W-:Y:S02]  /*1aa0*/  USEL UR9, URZ, 0x1, UP0 ;  /* 0x00000001ff097887 */ /* 0x000fe40008000000 */
[----:B------:R-:W-:-:S02]  /*1ab0*/  USEL UR5, UR5, URZ, UP0 ;  /* 0x000000ff05057287 */ /* 0x000fc40008000000 */
[----:B------:R-:W-:Y:S02]  /*1ac0*/  UIADD3 UR14, UP0, UPT, UR28, 0x180, URZ ;  /* 0x000001801c0e7890 */ /* 0x000fe4000ff1e0ff */
[----:B------:R-:W-:Y:S01]  /*1ad0*/  ULEA UR8, UR5, UR6, 0x3 ;  /* 0x0000000605087291 */ /* 0x000fe2000f8e18ff */
[----:B------:R-:W-:Y:S01]  /*1ae0*/  LOP3.LUT R12, R12, UR9, RZ, 0x3c, !PT ;  /* 0x000000090c0c7c12 */ /* 0x000fe2000f8e3cff */
[----:B------:R-:W-:Y:S02]  /*1af0*/  USHF.L.U32 UR34, UR7, 0x5, URZ ;  /* 0x0000000507227899 */ /* 0x000fe400080006ff */
[----:B------:R-:W-:Y:S01]  /*1b00*/  UIADD3.X UR17, UPT, UPT, URZ, UR29, URZ, UP1, !UPT ;  /* 0x0000001dff117290 */ /* 0x000fe20008ffe4ff */
[----:B-1----:R-:W-:Y:S01]  /*1b10*/  SHF.L.U32 R0, R12, 0x1f, RZ ;  /* 0x0000001f0c007819 */ /* 0x002fe200000006ff */
[----:B------:R-:W-:Y:S02]  /*1b20*/  UIADD3 UR32, UPT, UPT, UR6, 0x4400, UR32 ;  /* 0x0000440006207890 */ /* 0x000fe4000fffe020 */
[----:B------:R-:W-:Y:S01]  /*1b30*/  UIADD3.X UR15, UPT, UPT, URZ, UR29, URZ, UP0, !UPT ;  /* 0x0000001dff0f7290 */ /* 0x000fe200087fe4ff */
[----:B------:R3:W4:Y:S01]  /*1b40*/  SYNCS.PHASECHK.TRANS64.TRYWAIT P0, [UR8+0x18], R0 ;  /* 0x00001800ff0075a7 */ /* 0x0007220008001108 */
[----:B------:R-:W-:Y:S01]  /*1b50*/  ULEA UR8, UR4, UR6, 0xc ;  /* 0x0000000604087291 */ /* 0x000fe2000f8e60ff */
[----:B------:R-:W-:Y:S01]  /*1b60*/  UMOV UR13, 0x30000 ;  /* 0x00030000000d7882 */ /* 0x000fe20000000000 */
[----:B------:R-:W-:-:S02]  /*1b70*/  UMOV UR18, 0x0 ;  /* 0x0000000000127882 */ /* 0x000fc40000000000 */
[----:B------:R-:W-:Y:S01]  /*1b80*/  UIADD3 UR8, UPT, UPT, UR8, 0x5c00, URZ ;  /* 0x00005c0008087890 */ /* 0x000fe2000fffe0ff */
[----:B------:R-:W-:Y:S01]  /*1b90*/  UMOV UR19, 0x10000000 ;  /* 0x1000000000137882 */ /* 0x000fe20000000000 */
[----:B------:R-:W-:Y:S01]  /*1ba0*/  UMOV UR12, UR36 ;  /* 0x00000024000c7c82 */ /* 0x000fe20008000000 */
[----:B------:R-:W-:Y:S01]  /*1bb0*/  UMOV UR9, UR33 ;  /* 0x0000002100097c82 */ /* 0x000fe20008000000 */
[----:B------:R-:W-:Y:S01]  /*1bc0*/  UMOV UR10, UR34 ;  /* 0x00000022000a7c82 */ /* 0x000fe20008000000 */
[----:B------:R1:W-:Y:S01]  /*1bd0*/  UTMALDG.3D.MULTICAST [UR32], [UR16], UR13, desc[UR18] ;  /* 0x00001220100073b4 */ /* 0x0003e2000801180d */
[----:B------:R-:W-:Y:S01]  /*1be0*/  UIADD3 UR7, UPT, UPT, UR7, 0x1, URZ ;  /* 0x0000000107077890 */ /* 0x000fe2000fffe0ff */
[----:B------:R-:W-:-:S03]  /*1bf0*/  UMOV UR4, UR5 ;  /* 0x0000000500047c82 */ /* 0x000fc60008000000 */
[----:B------:R-:W-:Y:S01]  /*1c00*/  UISETP.NE.AND UP0, UPT, UR7, UR21, UPT ;  /* 0x000000150700728c */ /* 0x000fe2000bf05270 */
[----:B------:R3:W-:Y:S01]  /*1c10*/  UTMALDG.3D [UR8], [UR14], desc[UR18] ;  /* 0x000012080e0075b4 */ /* 0x0007e20008011000 */
[----:B-1----:R-:W-:-:S07]  /*1c20*/  UMOV UR13, UR21 ;  /* 0x00000015000d7c82 */ /* 0x002fce0008000000 */
[----:B---3--:R-:W-:Y:S05]  /*1c30*/  BRA.U UP0, `(.L_x_31) ;  /* 0xfffffffd004c7547 */ /* 0x008fea000b83ffff */
.L_x_25:
[----:B------:R-:W-:Y:S01]  /*1c40*/  ULEA UR4, UR5, UR6, 0x3 ;  /* 0x0000000605047291 */ /* 0x000fe2000f8e18ff */
[----:B-1----:R-:W-:Y:S01]  /*1c50*/  SHF.L.U32 R0, R12, 0x1f, RZ ;  /* 0x0000001f0c007819 */ /* 0x002fe200000006ff */
[----:B------:R-:W-:Y:S01]  /*1c60*/  @!P1 SYNCS.ARRIVE.TRANS64.A1T0 RZ, [UR6+0x58], RZ ;  /* 0x000058ffffff99a7 */ /* 0x000fe20008100006 */
[----:B------:R-:W-:-:S06]  /*1c70*/  UISETP.GT.AND UP0, UPT, UR41, UR40, UPT ;  /* 0x000000282900728c */ /* 0x000fcc000bf04270 */
[----:B--2-4-:R1:W2:Y:S03]  /*1c80*/  SYNCS.PHASECHK.TRANS64.TRYWAIT P0, [UR4+0x18], R0 ;  /* 0x00001800ff0075a7 */ /* 0x0142a60008001104 */
[----:B------:R-:W-:Y:S05]  /*1c90*/  BRA.U !UP0, `(.L_x_32) ;  /* 0x0000000108c07547 */ /* 0x000fea000b800000 */
[----:B------:R-:W-:Y:S01]  /*1ca0*/  UIADD3 UR26, UPT, UPT, UR43, UR13, URZ ;  /* 0x0000000d2b1a7290 */ /* 0x000fe2000fffe0ff */
[----:B------:R-:W-:-:S11]  /*1cb0*/  UMOV UR4, UR5 ;  /* 0x0000000500047c82 */ /* 0x000fd60008000000 */
.L_x_38:
[----:B------:R-:W-:Y:S01]  /*1cc0*/  ULEA UR17, UR4, UR6, 0x3 ;  /* 0x0000000604117291 */ /* 0x000fe2000f8e18ff */
[----:B--2---:R-:W-:Y:S01]  /*1cd0*/  @!P3 MOV R2, 0x1800 ;  /* 0x000018000002b802 */ /* 0x004fe20000000f00 */
[----:B--2-4-:R-:W-:Y:S10]  /*1ce0*/  @P0 BRA `(.L_x_33) ;  /* 0x00000000000c0947 */ /* 0x014ff40003800000 */
[----:B------:R-:W-:-:S04]  /*1cf0*/  SHF.L.U32 R3, R12, 0x1f, RZ ;  /* 0x0000001f0c037819 */ /* 0x000fc800000006ff */
[----:B------:R-:W2:Y:S02]  /*1d00*/  SYNCS.PHASECHK.TRANS64.TRYWAIT P0, [UR17+0x18], R3 ;  /* 0x00001803ff0075a7 */ /* 0x000ea40008001111 */
[----:B--2---:R-:W-:Y:S05]  /*1d10*/  @!P0 BRA `(.L_x_34) ;  /* 0x00000058008c8947 */ /* 0x004fea0003800000 */
.L_x_33:
[----:B------:R2:W-:Y:S01]  /*1d20*/  @!P3 SYNCS.ARRIVE.TRANS64 RZ, [UR17], R2 ;  /* 0x00000002ffffb9a7 */ /* 0x0005e20008000011 */
[----:B------:R-:W-:-:S04]  /*1d30*/  ULOP3.LUT UR5, UR25, 0x2, URZ, 0xfc, !UPT ;  /* 0x0000000219057892 */ /* 0x000fc8000f8efcff */
[----:B------:R-:W-:-:S09]  /*1d40*/  UISETP.NE.AND UP0, UPT, UR5, 0x2, UPT ;  /* 0x000000020500788c */ /* 0x000fd2000bf05270 */
[----:B------:R-:W-:Y:S05]  /*1d50*/  BRA.U UP0, `(.L_x_35) ;  /* 0x0000000100047547 */ /* 0x000fea000b800000 */
[----:B------:R-:W-:Y:S05]  /*1d60*/  BPT.TRAP 0x1 ;  /* 0x000000040000795c */ /* 0x000fea0000300000 */
.L_x_35:
[----:B------:R-:W-:Y:S04]  /*1d70*/  BSSY.RECONVERGENT B0, `(.L_x_36) ;  /* 0x0000003000007945 */ /* 0x000fe80003800200 */
[----:B------:R-:W-:Y:S05]  /*1d80*/  @P2 BRA `(.L_x_37) ;  /* 0x0000000000042947 */ /* 0x000fea0003800000 */
[----:B------:R-:W-:Y:S05]  /*1d90*/  BPT.TRAP 0x1 ;  /* 0x000000040000795c */ /* 0x000fea0000300000 */
.L_x_37:
[----:B------:R-:W-:Y:S05]  /*1da0*/  BSYNC.RECONVERGENT B0 ;  /* 0x0000000000007941 */ /* 0x000fea0003800200 */
.L_x_36:
[----:B------:R-:W-:Y:S02]  /*1db0*/  UIADD3 UR5, UPT, UPT, UR4, 0x1, URZ ;  /* 0x0000000104057890 */ /* 0x000fe4000fffe0ff */
[----:B------:R-:W-:Y:S02]  /*1dc0*/  ULEA UR16, UR4, UR24, 0xb ;  /* 0x0000001804107291 */ /* 0x000fe4000f8e58ff */
[----:B------:R-:W-:Y:S02]  /*1dd0*/  UISETP.NE.AND UP0, UPT, UR5, 0x3, UPT ;  /* 0x000000030500788c */ /* 0x000fe4000bf05270 */
[----:B------:R-:W-:Y:S02]  /*1de0*/  UIADD3 UR22, UP1, UPT, UR28, 0x80, URZ ;  /* 0x000000801c167890 */ /* 0x000fe4000ff3e0ff */
[----:B------:R-:W-:Y:S02]  /*1df0*/  USEL UR8, URZ, 0x1, UP0 ;  /* 0x00000001ff087887 */ /* 0x000fe40008000000 */
[----:B------:R-:W-:-:S02]  /*1e00*/  USEL UR5, UR5, URZ, UP0 ;  /* 0x000000ff05057287 */ /* 0x000fc40008000000 */
[----:B------:R-:W-:Y:S02]  /*1e10*/  UIADD3 UR14, UP0, UPT, UR28, 0x180, URZ ;  /* 0x000001801c0e7890 */ /* 0x000fe4000ff1e0ff */
[----:B------:R-:W-:Y:S01]  /*1e20*/  LOP3.LUT R12, R12, UR8, RZ, 0x3c, !PT ;  /* 0x000000080c0c7c12 */ /* 0x000fe2000f8e3cff */
[----:B------:R-:W-:Y:S02]  /*1e30*/  ULEA UR7, UR5, UR6, 0x3 ;  /* 0x0000000605077291 */ /* 0x000fe4000f8e18ff */
[----:B------:R-:W-:Y:S01]  /*1e40*/  ULEA UR8, UR4, UR6, 0xc ;  /* 0x0000000604087291 */ /* 0x000fe2000f8e60ff */
[----:B-1----:R-:W-:Y:S01]  /*1e50*/  SHF.L.U32 R0, R12, 0x1f, RZ ;  /* 0x0000001f0c007819 */ /* 0x002fe200000006ff */
[----:B------:R-:W-:Y:S02]  /*1e60*/  USHF.L.U32 UR18, UR13, 0x5, URZ ;  /* 0x000000050d127899 */ /* 0x000fe400080006ff */
[----:B------:R-:W-:Y:S02]  /*1e70*/  UIADD3 UR16, UPT, UPT, UR6, 0x4400, UR16 ;  /* 0x0000440006107890 */ /* 0x000fe4000fffe010 */
[----:B------:R-:W-:Y:S01]  /*1e80*/  UIADD3.X UR23, UPT, UPT, URZ, UR29, URZ, UP1, !UPT ;  /* 0x0000001dff177290 */ /* 0x000fe20008ffe4ff */
[----:B------:R3:W4:Y:S01]  /*1e90*/  SYNCS.PHASECHK.TRANS64.TRYWAIT P0, [UR7+0x18], R0 ;  /* 0x00001800ff0075a7 */ /* 0x0007220008001107 */
[----:B------:R-:W-:-:S02]  /*1ea0*/  UIADD3 UR8, UPT, UPT, UR8, 0x5c00, URZ ;  /* 0x00005c0008087890 */ /* 0x000fc4000fffe0ff */
[----:B------:R-:W-:Y:S01]  /*1eb0*/  UIADD3.X UR15, UPT, UPT, URZ, UR29, URZ, UP0, !UPT ;  /* 0x0000001dff0f7290 */ /* 0x000fe200087fe4ff */
[----:B------:R-:W-:Y:S01]  /*1ec0*/  UMOV UR7, 0x30000 ;  /* 0x0003000000077882 */ /* 0x000fe20000000000 */
[----:B------:R-:W-:Y:S01]  /*1ed0*/  UMOV UR30, 0x0 ;  /* 0x00000000001e7882 */ /* 0x000fe20000000000 */
[----:B------:R-:W-:Y:S01]  /*1ee0*/  UMOV UR31, 0x10000000 ;  /* 0x10000000001f7882 */ /* 0x000fe20000000000 */
[----:B------:R-:W-:Y:S01]  /*1ef0*/  UMOV UR19, UR35 ;  /* 0x0000002300137c82 */ /* 0x000fe20008000000 */
[----:B------:R-:W-:Y:S01]  /*1f00*/  UMOV UR20, UR36 ;  /* 0x0000002400147c82 */ /* 0x000fe20008000000 */
[----:B------:R-:W-:Y:S01]  /*1f10*/  UMOV UR12, UR36 ;  /* 0x00000024000c7c82 */ /* 0x000fe20008000000 */
[----:B------:R-:W-:Y:S01]  /*1f20*/  UMOV UR9, UR17 ;  /* 0x0000001100097c82 */ /* 0x000fe20008000000 */
[----:B------:R-:W-:Y:S01]  /*1f30*/  UMOV UR10, UR18 ;  /* 0x00000012000a7c82 */ /* 0x000fe20008000000 */
[----:B------:R3:W-:Y:S01]  /*1f40*/  UTMALDG.3D.MULTICAST [UR16], [UR22], UR7, desc[UR30] ;  /* 0x00001e10160073b4 */ /* 0x0007e20008011807 */
[----:B------:R-:W-:Y:S01]  /*1f50*/  UIADD3 UR13, UPT, UPT, UR13, 0x1, URZ ;  /* 0x000000010d0d7890 */ /* 0x000fe2000fffe0ff */
[----:B------:R-:W-:-:S03]  /*1f60*/  UMOV UR4, UR5 ;  /* 0x0000000500047c82 */ /* 0x000fc60008000000 */
[----:B------:R-:W-:Y:S01]  /*1f70*/  UISETP.NE.AND UP0, UPT, UR13, UR26, UPT ;  /* 0x0000001a0d00728c */ /* 0x000fe2000bf05270 */
[----:B------:R3:W-:Y:S08]  /*1f80*/  UTMALDG.3D [UR8], [UR14], desc[UR30] ;  /* 0x00001e080e0075b4 */ /* 0x0007f00008011000 */
[----:B---3--:R-:W-:Y:S05]  /*1f90*/  BRA.U UP0, `(.L_x_38) ;  /* 0xfffffffd00487547 */ /* 0x008fea000b83ffff */
.L_x_32:
[C---:B------:R-:W-:Y:S01]  /*1fa0*/  LEA R3, R11.reuse, UR6, 0x3 ;  /* 0x000000060b037c11 */ /* 0x040fe2000f8e18ff */
[----:B------:R-:W-:Y:S01]  /*1fb0*/  NOP ;  /* 0x0000000000007918 */ /* 0x000fe20000000000 */
[----:B-1----:R-:W-:Y:S02]  /*1fc0*/  SHF.L.U32 R0, R10, 0x1f, RZ ;  /* 0x0000001f0a007819 */ /* 0x002fe400000006ff */
[----:B------:R-:W-:Y:S02]  /*1fd0*/  LEA R4, R11, UR6, 0x4 ;  /* 0x000000060b047c11 */ /* 0x000fe4000f8e20ff */
[----:B--2-4-:R-:W1:Y:S02]  /*1fe0*/  SYNCS.PHASECHK.TRANS64.TRYWAIT P0, [R3+URZ+0x60], R0 ;  /* 0x00006000030075a7 */ /* 0x014e6400080011ff */
[----:B-1----:R-:W-:Y:S05]  /*1ff0*/  @!P0 BRA `(.L_x_39) ;  /* 0x0000005400ec8947 */ /* 0x002fea0003800000 */
.L_x_114:
[----:B------:R-:W2:Y:S01]  /*2000*/  LDS.128 R4, [R4+0xf0] ;  /* 0x0000f00004047984 */ /* 0x000ea20000000c00 */
[----:B------:R-:W-:Y:S01]  /*2010*/  UISETP.GE.AND UP0, UPT, UR42, 0x1, UPT ;  /* 0x000000012a00788c */ /* 0x000fe2000bf06270 */
[----:B------:R-:W-:Y:S01]  /*2020*/  @!PT LDS RZ, [RZ] ;  /* 0x00000000fffff984 */ /* 0x000fe20000000800 */
[----:B------:R-:W-:Y:S01]  /*2030*/  @!PT LDS RZ, [RZ] ;  /* 0x00000000fffff984 */ /* 0x000fe20000000800 */
[----:B------:R-:W-:Y:S01]  /*2040*/  @!PT LDS RZ, [RZ] ;  /* 0x00000000fffff984 */ /* 0x000fe20000000800 */
[----:B------:R-:W-:Y:S01]  /*2050*/  @!PT LDS RZ, [RZ] ;  /* 0x00000000fffff984 */ /* 0x000fe20000000800 */
[----:B------:R3:W-:Y:S06]  /*2060*/  MEMBAR.ALL.CTA ;  /* 0x0000000000007992 */ /* 0x0007ec0000008000 */
[----:B---3--:R-:W3:Y:S01]  /*2070*/  FENCE.VIEW.ASYNC.S ;  /* 0x00000000000073c6 */ /* 0x008ee20000000000 */
[----:B--2---:R-:W-:-:S13]  /*2080*/  LOP3.LUT P0, RZ, R6, 0x1, RZ, 0xc0, !PT ;  /* 0x0000000106ff7812 */ /* 0x004fda000780c0ff */
[----:B---3--:R-:W-:Y:S01]  /*2090*/  VOTEU.ANY UP1, P0 ;  /* 0x0000000000ff7886 */ /* 0x008fe20000020100 */
[----:B------:R-:W-:-:S13]  /*20a0*/  PLOP3.LUT P0, PT, PT, PT, UP1, 0x80, 0x8 ;  /* 0x000000000008781c */ /* 0x000fda0003f0f018 */
[----:B-1----:R-:W-:Y:S02]  /*20b0*/  @P0 LOP3.LUT R0, R5, 0xffff, RZ, 0xc0, !PT ;  /* 0x0000ffff05000812 */ /* 0x002fe400078ec0ff */
[----:B------:R-:W-:Y:S02]  /*20c0*/  @P0 MOV R2, R4 ;  /* 0x0000000400020202 */ /* 0x000fe40000000f00 */
[----:B------:R-:W-:Y:S01]  /*20d0*/  @P0 R2UR UR7, R0 ;  /* 0x00000000000702ca */ /* 0x000fe200000e0000 */
[----:B------:R-:W-:Y:S01]  /*20e0*/  VIADD R0, R3, 0x70 ;  /* 0x0000007003007836 */ /* 0x000fe20000000000 */
[----:B------:R-:W-:Y:S02]  /*20f0*/  @P0 SHF.R.U32.HI R4, RZ, 0x10, R5 ;  /* 0x00000010ff040819 */ /* 0x000fe40000011605 */
[----:B------:R-:W-:Y:S02]  /*2100*/  @P0 R2UR UR8, R2 ;  /* 0x00000000020802ca */ /* 0x000fe400000e0000 */
[----:B------:R-:W-:-:S02]  /*2110*/  PRMT R0, RZ, 0x654, R0 ;  /* 0x00000654ff007816 */ /* 0x000fc40000000000 */
[----:B------:R-:W-:Y:S02]  /*2120*/  @P0 R2UR UR4, R4 ;  /* 0x00000000040402ca */ /* 0x000fe400000e0000 */
[----:B------:R1:W-:Y:S03]  /*2130*/  SYNCS.ARRIVE.TRANS64.RED.A1T0 RZ, [R0+URZ], RZ ;  /* 0x000000ff00ff79a7 */ /* 0x0003e600081004ff */
[----:B------:R-:W-:-:S04]  /*2140*/  @UP1 UMOV UR27, UR7 ;  /* 0x00000007001b1c82 */ /* 0x000fc80008000000 */
[----:B------:R-:W-:-:S04]  /*2150*/  @UP1 UMOV UR37, UR8 ;  /* 0x0000000800251c82 */ /* 0x000fc80008000000 */
[----:B------:R-:W-:Y:S01]  /*2160*/  @UP1 UMOV UR36, UR4 ;  /* 0x0000000400241c82 */ /* 0x000fe20008000000 */
[----:B------:R-:W-:Y:S05]  /*2170*/  BRA.U !UP0, `(.L_x_40) ;  /* 0x0000000108d47547 */ /* 0x000fea000b800000 */
[----:B------:R-:W2:Y:S01]  /*2180*/  LDCU.128 UR12, c[0x0][0xb10] ;  /* 0x00016200ff0c77ac */ /* 0x000ea20008000c00 */
[----:B------:R-:W3:Y:S01]  /*2190*/  LDCU UR26, c[0x0][0xb20] ;  /* 0x00016400ff1a77ac */ /* 0x000ee20008000800 */
[----:B------:R-:W4:Y:S01]  /*21a0*/  LDCU UR20, c[0x0][0xb0c] ;  /* 0x00016180ff1477ac */ /* 0x000f220008000800 */
[----:B------:R-:W1:Y:S01]  /*21b0*/  LDCU.64 UR10, c[0x0][0xb28] ;  /* 0x00016500ff0a77ac */ /* 0x000e620008000a00 */
[----:B------:R-:W-:Y:S02]  /*21c0*/  UISETP.NE.AND UP3, UPT, UR42, 0x1, UPT ;  /* 0x000000012a00788c */ /* 0x000fe4000bf65270 */
[----:B--2---:R-:W-:Y:S02]  /*21d0*/  UIMAD.WIDE.U32 UR16, UR38, UR15, URZ ;  /* 0x0000000f261072a5 */ /* 0x004fe4000f8e00ff */
[----:B------:R-:W-:Y:S02]  /*21e0*/  UIMAD.WIDE.U32 UR8, UR39, UR12, URZ ;  /* 0x0000000c270872a5 */ /* 0x000fe4000f8e00ff */
[----:B------:R-:W-:-:S02]  /*21f0*/  UISETP.NE.AND UP0, UPT, UR14, 0x1, UPT ;  /* 0x000000010e00788c */ /* 0x000fc4000bf05270 */
[----:B------:R-:W-:Y:S01]  /*2200*/  UIMAD.WIDE.U32 UR22, UR27, UR15, URZ ;  /* 0x0000000f1b1672a5 */ /* 0x000fe2000f8e00ff */
[----:B------:R-:W-:Y:S02]  /*2210*/  UMOV UR16, UR17 ;  /* 0x0000001100107c82 */ /* 0x000fe40008000000 */
[----:B------:R-:W-:Y:S01]  /*2220*/  UMOV UR8, UR9 ;  /* 0x0000000900087c82 */ /* 0x000fe20008000000 */
[----:B---3--:R-:W-:Y:S02]  /*2230*/  USHF.R.U32.HI UR16, URZ, UR26, UR16 ;  /* 0x0000001aff107299 */ /* 0x008fe40008011610 */
[----:B----4-:R-:W-:Y:S02]  /*2240*/  UISETP.NE.AND UP2, UPT, UR20, 0x1, UPT ;  /* 0x000000011400788c */ /* 0x010fe4000bf45270 */
[----:B------:R-:W-:Y:S02]  /*2250*/  USHF.R.U32.HI UR8, URZ, UR13, UR8 ;  /* 0x0000000dff087299 */ /* 0x000fe40008011608 */
[----:B------:R-:W-:-:S02]  /*2260*/  USEL UR7, UR38, UR16, !UP0 ;  /* 0x0000001026077287 */ /* 0x000fc4000c000000 */
[----:B------:R-:W-:Y:S02]  /*2270*/  USEL UR8, UR39, UR8, !UP2 ;  /* 0x0000000827087287 */ /* 0x000fe4000d000000 */
[----:B-1----:R-:W-:Y:S01]  /*2280*/  UIMAD.WIDE.U32 UR16, UR7, UR10, URZ ;  /* 0x0000000a071072a5 */ /* 0x002fe2000f8e00ff */
[----:B------:R-:W-:Y:S01]  /*2290*/  UMOV UR4, UR23 ;  /* 0x0000001700047c82 */ /* 0x000fe20008000000 */
[----:B------:R-:W-:Y:S02]  /*22a0*/  UIMAD.WIDE.U32 UR18, UR37, UR12, URZ ;  /* 0x0000000c251272a5 */ /* 0x000fe4000f8e00ff */
[----:B------:R-:W-:-:S03]  /*22b0*/  UIMAD.WIDE.U32 UR22, UR8, UR10, URZ ;  /* 0x0000000a081672a5 */ /* 0x000fc6000f8e00ff */
[----:B------:R-:W-:Y:S01]  /*22c0*/  UMOV UR16, UR17 ;  /* 0x0000001100107c82 */ /* 0x000fe20008000000 */
[----:B------:R-:W-:Y:S02]  /*22d0*/  USHF.R.U32.HI UR4, URZ, UR26, UR4 ;  /* 0x0000001aff047299 */ /* 0x000fe40008011604 */
[----:B------:R-:W-:Y:S01]  /*22e0*/  @UP3 USHF.R.U32.HI UR7, URZ, UR11, UR16 ;  /* 0x0000000bff073299 */ /* 0x000fe20008011610 */
[----:B------:R-:W-:Y:S01]  /*22f0*/  UMOV UR18, UR19 ;  /* 0x0000001300127c82 */ /* 0x000fe20008000000 */
[----:B------:R-:W-:Y:S01]  /*2300*/  UMOV UR22, UR23 ;  /* 0x0000001700167c82 */ /* 0x000fe20008000000 */
[----:B------:R-:W-:Y:S02]  /*2310*/  USHF.R.U32.HI UR13, URZ, UR13, UR18 ;  /* 0x0000000dff0d7299 */ /* 0x000fe40008011612 */
[----:B------:R-:W-:Y:S02]  /*2320*/  USEL UR4, UR27, UR4, !UP0 ;  /* 0x000000041b047287 */ /* 0x000fe4000c000000 */
[----:B------:R-:W-:-:S02]  /*2330*/  @UP3 USHF.R.U32.HI UR8, URZ, UR11, UR22 ;  /* 0x0000000bff083299 */ /* 0x000fc40008011616 */
[----:B------:R-:W-:Y:S02]  /*2340*/  UIMAD UR9, UR42, UR7, URZ ;  /* 0x000000072a0972a4 */ /* 0x000fe4000f8e02ff */
[----:B------:R-:W-:Y:S02]  /*2350*/  USEL UR7, UR37, UR13, !UP2 ;  /* 0x0000000d25077287 */ /* 0x000fe4000d000000 */
[----:B------:R-:W-:Y:S02]  /*2360*/  UIMAD UR12, UR42, UR8, URZ ;  /* 0x000000082a0c72a4 */ /* 0x000fe4000f8e02ff */
[----:B------:R-:W-:Y:S02]  /*2370*/  UISETP.GE.AND UP0, UPT, UR4, UR9, UPT ;  /* 0x000000090400728c */ /* 0x000fe4000bf06270 */
[----:B------:R-:W-:Y:S02]  /*2380*/  UIMAD.WIDE.U32 UR16, UR4, UR10, URZ ;  /* 0x0000000a041072a5 */ /* 0x000fe4000f8e00ff */
[----:B------:R-:W-:-:S02]  /*2390*/  UISETP.GE.OR UP0, UPT, UR7, UR12, UP0 ;  /* 0x0000000c0700728c */ /* 0x000fc40008706670 */
        /* <DEDUP_REMOVED lines=19> */
.L_x_40:
[----:B------:R-:W2:Y:S02]  /*24d0*/  LDCU UR4, c[0x0][0xb30] ;  /* 0x00016600ff0477ac */ /* 0x000ea40008000800 */
[----:B--2---:R-:W-:-:S09]  /*24e0*/  UISETP.NE.AND UP0, UPT, UR4, 0x1, UPT ;  /* 0x000000010400788c */ /* 0x004fd2000bf05270 */
[----:B------:R-:W-:Y:S05]  /*24f0*/  BRA.U UP0, `(.L_x_41) ;  /* 0x0000000100447547 */ /* 0x000fea000b800000 */
[----:B------:R-:W2:Y:S01]  /*2500*/  LDCU.128 UR12, c[0x0][0xb10] ;  /* 0x00016200ff0c77ac */ /* 0x000ea20008000c00 */
[----:B------:R-:W3:Y:S01]  /*2510*/  LDCU UR16, c[0x0][0xb0c] ;  /* 0x00016180ff1077ac */ /* 0x000ee20008000800 */
[----:B------:R-:W4:Y:S01]  /*2520*/  LDCU UR17, c[0x0][0xb20] ;  /* 0x00016400ff1177ac */ /* 0x000f220008000800 */
[----:B--2---:R-:W-:Y:S02]  /*2530*/  UIMAD.WIDE.U32 UR10, UR37, UR12, URZ ;  /* 0x0000000c250a72a5 */ /* 0x004fe4000f8e00ff */
[----:B------:R-:W-:Y:S02]  /*2540*/  UIMAD.WIDE.U32 UR8, UR27, UR15, URZ ;  /* 0x0000000f1b0872a5 */ /* 0x000fe4000f8e00ff */
[----:B---3--:R-:W-:Y:S02]  /*2550*/  UISETP.NE.AND UP2, UPT, UR16, 0x1, UPT ;  /* 0x000000011000788c */ /* 0x008fe4000bf45270 */
[----:B------:R-:W-:Y:S01]  /*2560*/  UISETP.NE.AND UP0, UPT, UR14, 0x1, UPT ;  /* 0x000000010e00788c */ /* 0x000fe2000bf05270 */
[----:B------:R-:W-:-:S02]  /*2570*/  UMOV UR7, UR11 ;  /* 0x0000000b00077c82 */ /* 0x000fc40008000000 */
[----:B------:R-:W-:Y:S01]  /*2580*/  UMOV UR4, UR9 ;  /* 0x0000000900047c82 */ /* 0x000fe20008000000 */
[----:B------:R-:W-:Y:S02]  /*2590*/  USHF.R.U32.HI UR7, URZ, UR13, UR7 ;  /* 0x0000000dff077299 */ /* 0x000fe40008011607 */
[----:B----4-:R-:W-:Y:S02]  /*25a0*/  USHF.R.U32.HI UR4, URZ, UR17, UR4 ;  /* 0x00000011ff047299 */ /* 0x010fe40008011604 */
[----:B------:R-:W-:Y:S02]  /*25b0*/  USEL UR7, UR37, UR7, !UP2 ;  /* 0x0000000725077287 */ /* 0x000fe4000d000000 */
[----:B------:R-:W-:-:S04]  /*25c0*/  USEL UR4, UR27, UR4, !UP0 ;  /* 0x000000041b047287 */ /* 0x000fc8000c000000 */
[----:B------:R-:W-:Y:S02]  /*25d0*/  UIADD3 UR8, UPT, UPT, UR7, -UR4, URZ ;  /* 0x8000000407087290 */ /* 0x000fe4000fffe0ff */
[----:B------:R-:W-:Y:S02]  /*25e0*/  UIADD3 UR4, UPT, UPT, -UR7, UR4, URZ ;  /* 0x0000000407047290 */ /* 0x000fe4000fffe1ff */
[----:B------:R-:W-:Y:S02]  /*25f0*/  UIMAD UR27, UR8, UR14, UR27 ;  /* 0x0000000e081b72a4 */ /* 0x000fe4000f8e021b */
[----:B------:R-:W-:-:S12]  /*2600*/  UIMAD UR37, UR4, UR16, UR37 ;  /* 0x00000010042572a4 */ /* 0x000fd8000f8e0225 */
.L_x_41:
[----:B------:R-:W-:Y:S01]  /*2610*/  VIADD R11, R11, 0x1 ;  /* 0x000000010b0b7836 */ /* 0x000fe20000000000 */
[----:B------:R-:W-:Y:S01]  /*2620*/  R2UR UR4, R76 ;  /* 0x000000004c0472ca */ /* 0x000fe200000e0000 */
[----:B------:R-:W-:Y:S01]  /*2630*/  UIADD3 UR20, UPT, UPT, UR27, UR63, URZ ;  /* 0x0000003f1b147290 */ /* 0x000fe2000fffe0ff */
[----:B------:R-:W-:Y:S02]  /*2640*/  PLOP3.LUT P1, PT, PT, PT, PT, 0x80, 0x8 ;  /* 0x000000000008781c */ /* 0x000fe40003f2f070 */
[----:B------:R-:W-:-:S04]  /*2650*/  ISETP.NE.AND P0, PT, R11, 0x2, PT ;  /* 0x000000020b00780c */ /* 0x000fc80003f05270 */
[----:B-1----:R-:W-:Y:S02]  /*2660*/  SEL R0, RZ, 0x1, P0 ;  /* 0x00000001ff007807 */ /* 0x002fe40000000000 */
[----:B------:R-:W-:Y:S02]  /*2670*/  SEL R11, R11, RZ, P0 ;  /* 0x000000ff0b0b7207 */ /* 0x000fe40000000000 */
[----:B------:R-:W-:Y:S01]  /*2680*/  LOP3.LUT R10, R10, R0, RZ, 0x3c, !PT ;  /* 0x000000000a0a7212 */ /* 0x000fe200078e3cff */
[----:B------:R-:W-:Y:S01]  /*2690*/  UIADD3 UR16, UPT, UPT, UR37, UR4, URZ ;  /* 0x0000000425107290 */ /* 0x000fe2000fffe0ff */
[----:B------:R-:W-:Y:S11]  /*26a0*/  BRA.U UP1, `(.L_x_42) ;  /* 0xfffffff101407547 */ /* 0x000ff6000b83ffff */
[----:B------:R-:W-:Y:S01]  /*26b0*/  UIADD3 UR6, UPT, UPT, UR6, 0x18, URZ ;  /* 0x0000001806067890 */ /* 0x000fe2000fffe0ff */
[----:B------:R-:W-:-:S03]  /*26c0*/  SHF.L.U32 R2, R12, 0x1f, RZ ;  /* 0x0000001f0c027819 */ /* 0x000fc600000006ff */
[----:B------:R-:W-:-:S09]  /*26d0*/  ULEA UR4, UR5, UR6, 0x3 ;  /* 0x0000000605047291 */ /* 0x000fd2000f8e18ff */
[----:B------:R-:W1:Y:S02]  /*26e0*/  SYNCS.PHASECHK.TRANS64.TRYWAIT P0, [UR4], R2 ;  /* 0x00000002ff0075a7 */ /* 0x000e640008001104 */
[----:B-1----:R-:W-:Y:S05]  /*26f0*/  @!P0 BRA `(.L_x_43) ;  /* 0x0000005000408947 */ /* 0x002fea0003800000 */
.L_x_116:
[----:B------:R-:W-:-:S04]  /*2700*/  UIADD3 UR4, UPT, UPT, UR5, 0x1, URZ ;  /* 0x0000000105047890 */ /* 0x000fc8000fffe0ff */
[----:B------:R-:W-:-:S04]  /*2710*/  UISETP.NE.AND UP0, UPT, UR4, 0x3, UPT ;  /* 0x000000030400788c */ /* 0x000fc8000bf05270 */
[----:B------:R-:W-:Y:S02]  /*2720*/  USEL UR7, URZ, 0x1, UP0 ;  /* 0x00000001ff077887 */ /* 0x000fe40008000000 */
[----:B------:R-:W-:-:S04]  /*2730*/  USEL UR4, UR4, URZ, UP0 ;  /* 0x000000ff04047287 */ /* 0x000fc80008000000 */
[----:B------:R-:W-:Y:S01]  /*2740*/  ULEA UR5, UR4, UR6, 0x3 ;  /* 0x0000000604057291 */ /* 0x000fe2000f8e18ff */
[----:B------:R-:W-:-:S04]  /*2750*/  LOP3.LUT R12, R12, UR7, RZ, 0x3c, !PT ;  /* 0x000000070c0c7c12 */ /* 0x000fc8000f8e3cff */
[----:B-1----:R-:W-:-:S04]  /*2760*/  SHF.L.U32 R2, R12, 0x1f, RZ ;  /* 0x0000001f0c027819 */ /* 0x002fc800000006ff */
[----:B------:R-:W1:Y:S02]  /*2770*/  SYNCS.PHASECHK.TRANS64.TRYWAIT P0, [UR5], R2 ;  /* 0x00000002ff0075a7 */ /* 0x000e640008001105 */
[----:B-1----:R-:W-:Y:S05]  /*2780*/  @!P0 BRA `(.L_x_44) ;  /* 0x0000005000348947 */ /* 0x002fea0003800000 */
.L_x_118:
[----:B------:R-:W-:-:S04]  /*2790*/  UIADD3 UR4, UPT, UPT, UR4, 0x1, URZ ;  /* 0x0000000104047890 */ /* 0x000fc8000fffe0ff */
[----:B------:R-:W-:-:S04]  /*27a0*/  UISETP.NE.AND UP0, UPT, UR4, 0x3, UPT ;  /* 0x000000030400788c */ /* 0x000fc8000bf05270 */
[----:B------:R-:W-:Y:S02]  /*27b0*/  USEL UR5, URZ, 0x1, UP0 ;  /* 0x00000001ff057887 */ /* 0x000fe40008000000 */
[----:B------:R-:W-:-:S04]  /*27c0*/  USEL UR4, UR4, URZ, UP0 ;  /* 0x000000ff04047287 */ /* 0x000fc80008000000 */
[----:B------:R-:W-:Y:S01]  /*27d0*/  ULEA UR4, UR4, UR6, 0x3 ;  /* 0x0000000604047291 */ /* 0x000fe2000f8e18ff */
[----:B-1----:R-:W-:-:S04]  /*27e0*/  LOP3.LUT R2, R12, UR5, RZ, 0x3c, !PT ;  /* 0x000000050c027c12 */ /* 0x002fc8000f8e3cff */
[----:B------:R-:W-:Y:S01]  /*27f0*/  SHF.L.U32 R2, R2, 0x1f, RZ ;  /* 0x0000001f02027819 */ /* 0x000fe200000006ff */
[----:B------:R-:W-:-:S07]  /*2800*/  IMAD.U32 R0, RZ, RZ, UR4 ;  /* 0x00000004ff007e24 */ /* 0x000fce000f8e00ff */
.L_x_45:
[----:B-1----:R1:W2:Y:S02]  /*2810*/  SYNCS.PHASECHK.TRANS64.TRYWAIT P0, [R0+URZ], R2 ;  /* 0x00000002000075a7 */ /* 0x0022a400080011ff */
[----:B--2---:R-:W-:Y:S05]  /*2820*/  @!P0 NANOSLEEP.SYNCS 0x989680 ;  /* 0x009896800000895d */ /* 0x004fea0003900000 */
[----:B------:R-:W2:Y:S02]  /*2830*/  @!P0 SYNCS.PHASECHK.TRANS64 P0, [R0+URZ], R2 ;  /* 0x00000002000085a7 */ /* 0x000ea400080010ff */
[----:B--2---:R-:W-:Y:S05]  /*2840*/  @P0 EXIT ;  /* 0x000000000000094d */ /* 0x004fea0003800000 */
[----:B------:R-:W-:Y:S05]  /*2850*/  BRA `(.L_x_45) ;  /* 0xfffffffc00ec7947 */ /* 0x000fea000383ffff */
.L_x_22:
[----:B------:R-:W-:-:S04]  /*2860*/  UISETP.NE.AND UP0, UPT, UR45, URZ, UPT ;  /* 0x000000ff2d00728c */ /* 0x000fc8000bf05270 */
[----:B------:R-:W-:-:S09]  /*2870*/  UISETP.NE.OR UP0, UPT, UR17, 0x1, UP0 ;  /* 0x000000011100788c */ /* 0x000fd20008705670 */
[----:B------:R-:W-:Y:S05]  /*2880*/  BRA.U UP0, `(.L_x_46) ;  /* 0x0000000500487547 */ /* 0x000fea000b800000 */
[----:B------:R-:W-:Y:S01]  /*2890*/  ISETP.GE.U32.AND P2, PT, R0, 0x2, PT ;  /* 0x000000020000780c */ /* 0x000fe20003f46070 */
[----:B------:R-:W-:Y:S01]  /*28a0*/  IMAD.MOV.U32 R12, RZ, RZ, 0x1 ;  /* 0x00000001ff0c7424 */ /* 0x000fe200078e00ff */
[----:B------:R-:W-:Y:S02]  /*28b0*/  CS2R R10, SRZ ;  /* 0x00000000000a7805 */ /* 0x000fe4000001ff00 */
[----:B------:R-:W-:Y:S01]  /*28c0*/  CS2R R8, SRZ ;  /* 0x0000000000087805 */ /* 0x000fe2000001ff00 */
[----:B------:R-:W-:Y:S01]  /*28d0*/  UMOV UR6, 0x400 ;  /* 0x0000040000067882 */ /* 0x000fe20000000000 */
[----:B------:R-:W-:Y:S01]  /*28e0*/  UMOV UR5, URZ ;  /* 0x000000ff00057c82 */ /* 0x000fe20008000000 */
[----:B------:R-:W-:-:S12]  /*28f0*/  ULEA UR6, UR45, UR6, 0x18 ;  /* 0x000000062d067291 */ /* 0x000fd8000f8ec0ff */
.L_x_50:
[----:B------:R-:W-:Y:S02]  /*2900*/  LEA R2, R8, UR6, 0x3 ;  /* 0x0000000608027c11 */ /* 0x000fe4000f8e18ff */
[----:B------:R-:W-:-:S03]  /*2910*/  SHF.L.U32 R4, R9, 0x1f, RZ ;  /* 0x0000001f09047819 */ /* 0x000fc600000006ff */
[----:B------:R-:W-:Y:S01]  /*2920*/  VIADD R5, R2, 0xd0 ;  /* 0x000000d002057836 */ /* 0x000fe20000000000 */
[----:B------:R-:W1:Y:S02]  /*2930*/  SYNCS.PHASECHK.TRANS64.TRYWAIT P0, [R2+URZ+0xc0], R4 ;  /* 0x0000c004020075a7 */ /* 0x000e6400080011ff */
[----:B-1----:R-:W-:Y:S05]  /*2940*/  @!P0 BRA `(.L_x_47) ;  /* 0x0000004c00dc8947 */ /* 0x002fea0003800000 */
.L_x_119:
[----:B------:R-:W-:Y:S01]  /*2950*/  ULEA UR4, UR5, UR6, 0x3 ;  /* 0x0000000605047291 */ /* 0x000fe2000f8e18ff */
[----:B-1----:R-:W-:Y:S01]  /*2960*/  PRMT R2, RZ, 0x654, R5 ;  /* 0x00000654ff027816 */ /* 0x002fe20000000005 */
[----:B------:R-:W-:Y:S01]  /*2970*/  @!P2 IMAD.MOV.U32 R4, RZ, RZ, 0x10 ;  /* 0x00000010ff04a424 */ /* 0x000fe200078e00ff */
[----:B------:R-:W-:Y:S01]  /*2980*/  SHF.L.U32 R5, R12, 0x1f, RZ ;  /* 0x0000001f0c057819 */ /* 0x000fe200000006ff */
[----:B------:R-:W-:Y:S01]  /*2990*/  UIADD3 UR7, UPT, UPT, UR4, 0x60, URZ ;  /* 0x0000006004077890 */ /* 0x000fe2000fffe0ff */
[----:B------:R1:W-:Y:S05]  /*29a0*/  SYNCS.ARRIVE.TRANS64.RED.A1T0 RZ, [R2+URZ], RZ ;  /* 0x000000ff02ff79a7 */ /* 0x0003ea00081004ff */
[----:B------:R-:W-:Y:S01]  /*29b0*/  IMAD.U32 R6, RZ, RZ, UR7 ;  /* 0x00000007ff067e24 */ /* 0x000fe2000f8e00ff */
[----:B------:R-:W2:Y:S04]  /*29c0*/  SYNCS.PHASECHK.TRANS64.TRYWAIT P0, [UR4+0x70], R5 ;  /* 0x00007005ff0075a7 */ /* 0x000ea80008001104 */
[----:B------:R-:W-:Y:S01]  /*29d0*/  PRMT R6, R0, 0x654, R6 ;  /* 0x0000065400067816 */ /* 0x000fe20000000006 */
[----:B-12---:R-:W-:Y:S06]  /*29e0*/  @!P0 BRA `(.L_x_48) ;  /* 0x0000004c00c88947 */ /* 0x006fec0003800000 */
.L_x_121:
[----:B------:R-:W-:Y:S01]  /*29f0*/  ULEA UR8, UR5, UR6, 0x4 ;  /* 0x0000000605087291 */ /* 0x000fe2000f8e20ff */
[----:B------:R-:W-:Y:S01]  /*2a00*/  SEL R3, R6, R3, !P2 ;  /* 0x0000000306037207 */ /* 0x000fe20005000000 */
[----:B------:R-:W-:Y:S01]  /*2a10*/  UIADD3 UR9, UPT, UPT, UR4, 0x60, URZ ;  /* 0x0000006004097890 */ /* 0x000fe2000fffe0ff */
[----:B-1----:R-:W-:Y:S01]  /*2a20*/  LEA R2, R11, UR6, 0x3 ;  /* 0x000000060b027c11 */ /* 0x002fe2000f8e18ff */
[----:B------:R-:W-:Y:S01]  /*2a30*/  UIADD3 UR8, UPT, UPT, UR8, 0xf0, URZ ;  /* 0x000000f008087890 */ /* 0x000fe2000fffe0ff */
[----:B------:R1:W-:Y:S01]  /*2a40*/  @!P2 SYNCS.ARRIVE.TRANS64.RED RZ, [R3+URZ], R4 ;  /* 0x0000000403ffa9a7 */ /* 0x0003e200080004ff */
[----:B------:R-:W-:Y:S01]  /*2a50*/  UIADD3 UR4, UPT, UPT, UR5, 0x1, URZ ;  /* 0x0000000105047890 */ /* 0x000fe2000fffe0ff */
[----:B------:R-:W-:-:S03]  /*2a60*/  VIADD R8, R8, 0x1 ;  /* 0x0000000108087836 */ /* 0x000fc60000000000 */
[----:B------:R-:W-:Y:S02]  /*2a70*/  UISETP.NE.AND UP0, UPT, UR4, 0x2, UPT ;  /* 0x000000020400788c */ /* 0x000fe4000bf05270 */
[----:B------:R-:W-:Y:S01]  /*2a80*/  ISETP.NE.AND P0, PT, R8, 0x2, PT ;  /* 0x000000020800780c */ /* 0x000fe20003f05270 */
[----:B------:R-:W-:Y:S06]  /*2a90*/  UGETNEXTWORKID.BROADCAST [UR8], [UR9] ;  /* 0x00000000080073ca */ /* 0x000fec0008000100 */
[----:B------:R-:W-:Y:S02]  /*2aa0*/  USEL UR7, URZ, 0x1, UP0 ;  /* 0x00000001ff077887 */ /* 0x000fe40008000000 */
[----:B------:R-:W-:-:S04]  /*2ab0*/  USEL UR5, UR4, URZ, UP0 ;  /* 0x000000ff04057287 */ /* 0x000fc80008000000 */
[----:B------:R-:W-:Y:S02]  /*2ac0*/  LOP3.LUT R12, R12, UR7, RZ, 0x3c, !PT ;  /* 0x000000070c0c7c12 */ /* 0x000fe4000f8e3cff */
[----:B-1----:R-:W-:-:S04]  /*2ad0*/  SHF.L.U32 R4, R10, 0x1f, RZ ;  /* 0x0000001f0a047819 */ /* 0x002fc800000006ff */
[----:B------:R-:W1:Y:S02]  /*2ae0*/  SYNCS.PHASECHK.TRANS64.TRYWAIT P1, [R2+URZ+0x60], R4 ;  /* 0x00006004020075a7 */ /* 0x000e6400080211ff */
[----:B-1----:R-:W-:Y:S05]  /*2af0*/  @!P1 BRA `(.L_x_49) ;  /* 0x0000004c009c9947 */ /* 0x002fea0003800000 */
.L_x_122:
[C---:B-1----:R-:W-:Y:S01]  /*2b00*/  LEA R4, R11.reuse, UR6, 0x4 ;  /* 0x000000060b047c11 */ /* 0x042fe2000f8e20ff */
[----:B------:R-:W-:Y:S01]  /*2b10*/  VIADD R2, R2, 0x70 ;  /* 0x0000007002027836 */ /* 0x000fe20000000000 */
[----:B------:R-:W-:Y:S01]  /*2b20*/  SEL R8, R8, RZ, P0 ;  /* 0x000000ff08087207 */ /* 0x000fe20000000000 */
[----:B------:R-:W-:-:S03]  /*2b30*/  VIADD R11, R11, 0x1 ;  /* 0x000000010b0b7836 */ /* 0x000fc60000000000 */
[----:B------:R-:W1:Y:S01]  /*2b40*/  LDS.128 R4, [R4+0xf0] ;  /* 0x0000f00004047984 */ /* 0x000e620000000c00 */
[----:B------:R-:W-:Y:S02]  /*2b50*/  PRMT R2, RZ, 0x654, R2 ;  /* 0x00000654ff027816 */ /* 0x000fe40000000002 */
[C---:B------:R-:W-:Y:S01]  /*2b60*/  ISETP.NE.AND P1, PT, R11.reuse, 0x2, PT ;  /* 0x000000020b00780c */ /* 0x040fe20003f25270 */
[----:B------:R-:W-:Y:S01]  /*2b70*/  @!PT LDS RZ, [RZ] ;  /* 0x00000000fffff984 */ /* 0x000fe20000000800 */
[----:B------:R-:W-:Y:S01]  /*2b80*/  @!PT LDS RZ, [RZ] ;  /* 0x00000000fffff984 */ /* 0x000fe20000000800 */
[----:B------:R-:W-:Y:S01]  /*2b90*/  @!PT LDS RZ, [RZ] ;  /* 0x00000000fffff984 */ /* 0x000fe20000000800 */
[----:B------:R-:W-:Y:S01]  /*2ba0*/  @!PT LDS RZ, [RZ] ;  /* 0x00000000fffff984 */ /* 0x000fe20000000800 */
[----:B------:R2:W-:Y:S06]  /*2bb0*/  MEMBAR.ALL.CTA ;  /* 0x0000000000007992 */ /* 0x0005ec0000008000 */
[----:B--2---:R-:W2:Y:S01]  /*2bc0*/  FENCE.VIEW.ASYNC.S ;  /* 0x00000000000073c6 */ /* 0x004ea20000000000 */
[----:B------:R-:W-:Y:S01]  /*2bd0*/  SEL R11, R11, RZ, P1 ;  /* 0x000000ff0b0b7207 */ /* 0x000fe20000800000 */
[----:B--2---:R2:W-:Y:S01]  /*2be0*/  SYNCS.ARRIVE.TRANS64.RED.A1T0 RZ, [R2+URZ], RZ ;  /* 0x000000ff02ff79a7 */ /* 0x0045e200081004ff */
[----:B-1----:R-:W-:-:S02]  /*2bf0*/  LOP3.LUT P3, RZ, R6, 0x1, RZ, 0xc0, !PT ;  /* 0x0000000106ff7812 */ /* 0x002fc4000786c0ff */
[----:B------:R-:W-:-:S04]  /*2c00*/  SEL R4, RZ, 0x1, P1 ;  /* 0x00000001ff047807 */ /* 0x000fc80000800000 */
[----:B------:R-:W-:Y:S02]  /*2c10*/  LOP3.LUT R10, R10, R4, RZ, 0x3c, !PT ;  /* 0x000000040a0a7212 */ /* 0x000fe400078e3cff */
[----:B--2---:R-:W-:-:S04]  /*2c20*/  SEL R2, RZ, 0x1, P0 ;  /* 0x00000001ff027807 */ /* 0x004fc80000000000 */
[----:B------:R-:W-:Y:S01]  /*2c30*/  LOP3.LUT R9, R9, R2, RZ, 0x3c, !PT ;  /* 0x0000000209097212 */ /* 0x000fe200078e3cff */
[----:B------:R-:W-:Y:S06]  /*2c40*/  @P3 BRA `(.L_x_50) ;  /* 0xfffffffc002c3947 */ /* 0x000fec000383ffff */
[----:B------:R-:W-:Y:S01]  /*2c50*/  ULEA UR4, UR5, UR6, 0x3 ;  /* 0x0000000605047291 */ /* 0x000fe2000f8e18ff */
[----:B------:R-:W-:-:S08]  /*2c60*/  SHF.L.U32 R2, R12, 0x1f, RZ ;  /* 0x0000001f0c027819 */ /* 0x000fd000000006ff */
[----:B------:R-:W1:Y:S02]  /*2c70*/  SYNCS.PHASECHK.TRANS64 P0, [UR4+0x70], R2 ;  /* 0x00007002ff0075a7 */ /* 0x000e640008001004 */
[----:B-1----:R-:W-:Y:S05]  /*2c80*/  @P0 BRA `(.L_x_51) ;  /* 0x0000000000080947 */ /* 0x002fea0003800000 */
[----:B------:R-:W1:Y:S02]  /*2c90*/  SYNCS.PHASECHK.TRANS64.TRYWAIT P0, [UR4+0x70], R2 ;  /* 0x00007002ff0075a7 */ /* 0x000e640008001104 */
[----:B-1----:R-:W-:Y:S05]  /*2ca0*/  @!P0 BRA `(.L_x_52) ;  /* 0x0000004c00448947 */ /* 0x002fea0003800000 */
.L_x_51:
[----:B------:R-:W-:-:S04]  /*2cb0*/  UIADD3 UR7, UPT, UPT, UR5, 0x1, URZ ;  /* 0x0000000105077890 */ /* 0x000fc8000fffe0ff */
[----:B------:R-:W-:-:S04]  /*2cc0*/  UISETP.NE.AND UP0, UPT, UR7, 0x2, UPT ;  /* 0x000000020700788c */ /* 0x000fc8000bf05270 */
[----:B------:R-:W-:Y:S02]  /*2cd0*/  USEL UR8, URZ, 0x1, UP0 ;  /* 0x00000001ff087887 */ /* 0x000fe40008000000 */
[----:B------:R-:W-:-:S04]  /*2ce0*/  USEL UR7, UR7, URZ, UP0 ;  /* 0x000000ff07077287 */ /* 0x000fc80008000000 */
[----:B------:R-:W-:Y:S01]  /*2cf0*/  ULEA UR7, UR7, UR6, 0x3 ;  /* 0x0000000607077291 */ /* 0x000fe2000f8e18ff */
[----:B-1----:R-:W-:-:S04]  /*2d00*/  LOP3.LUT R2, R12, UR8, RZ, 0x3c, !PT ;  /* 0x000000080c027c12 */ /* 0x002fc8000f8e3cff */
[----:B------:R-:W-:-:S04]  /*2d10*/  SHF.L.U32 R0, R2, 0x1f, RZ ;  /* 0x0000001f02007819 */ /* 0x000fc800000006ff */
[----:B------:R-:W1:Y:S02]  /*2d20*/  SYNCS.PHASECHK.TRANS64 P0, [UR7+0x70], R0 ;  /* 0x00007000ff0075a7 */ /* 0x000e640008001007 */
[----:B-1----:R-:W-:Y:S05]  /*2d30*/  @P0 EXIT ;  /* 0x000000000000094d */ /* 0x002fea0003800000 */
[----:B------:R-:W-:Y:S02]  /*2d40*/  SHF.L.U32 R2, R2, 0x1f, RZ ;  /* 0x0000001f02027819 */ /* 0x000fe400000006ff */
[----:B------:R-:W-:-:S07]  /*2d50*/  MOV R0, UR7 ;  /* 0x0000000700007c02 */ /* 0x000fce0008000f00 */
.L_x_53:
[----:B-1----:R1:W2:Y:S02]  /*2d60*/  SYNCS.PHASECHK.TRANS64.TRYWAIT P0, [R0+URZ+0x70], R2 ;  /* 0x00007002000075a7 */ /* 0x0022a400080011ff */
[----:B--2---:R-:W-:Y:S05]  /*2d70*/  @!P0 NANOSLEEP.SYNCS 0x989680 ;  /* 0x009896800000895d */ /* 0x004fea0003900000 */
[----:B------:R-:W2:Y:S02]  /*2d80*/  @!P0 SYNCS.PHASECHK.TRANS64 P0, [R0+URZ+0x70], R2 ;  /* 0x00007002000085a7 */ /* 0x000ea400080010ff */
[----:B--2---:R-:W-:Y:S05]  /*2d90*/  @P0 EXIT ;  /* 0x000000000000094d */ /* 0x004fea0003800000 */
[----:B------:R-:W-:Y:S05]  /*2da0*/  BRA `(.L_x_53) ;  /* 0xfffffffc00ec7947 */ /* 0x000fea000383ffff */
.L_x_46:
[----:B------:R-:W-:Y:S05]  /*2db0*/  BRA.U UP4, `(.L_x_54) ;  /* 0x0000000d04807547 */ /* 0x000fea000b800000 */
[----:B------:R-:W-:Y:S01]  /*2dc0*/  UMOV UR4, 0x40 ;  /* 0x0000004000047882 */ /* 0x000fe20000000000 */
[----:B------:R-:W-:Y:S01]  /*2dd0*/  NOP ;  /* 0x0000000000007918 */ /* 0x000fe20000000000 */
[----:B------:R-:W-:Y:S01]  /*2de0*/  ULEA UR5, UR45, UR4, 0x18 ;  /* 0x000000042d057291 */ /* 0x000fe2000f8ec0ff */
[----:B------:R-:W-:Y:S02]  /*2df0*/  UMOV UR6, 0x400 ;  /* 0x0000040000067882 */ /* 0x000fe40000000000 */
[----:B------:R-:W-:-:S06]  /*2e00*/  ULEA UR6, UR45, UR6, 0x18 ;  /* 0x000000062d067291 */ /* 0x000fcc000f8ec0ff */
[----:B------:R-:W1:Y:S02]  /*2e10*/  LDS.U8 R0, [UR5+0x1c] ;  /* 0x00001c05ff007984 */ /* 0x000e640008000000 */
[----:B-1----:R-:W-:-:S13]  /*2e20*/  ISETP.NE.AND P0, PT, R0, RZ, PT ;  /* 0x000000ff0000720c */ /* 0x002fda0003f05270 */
[----:B------:R-:W-:Y:S05]  /*2e30*/  @P0 BRA `(.L_x_55) ;  /* 0x0000000000580947 */ /* 0x000fea0003800000 */
[----:B------:R-:W-:-:S13]  /*2e40*/  ELECT P0, URZ, PT ;  /* 0x0000000000ff782f */ /* 0x000fda0003800000 */
[----:B------:R-:W-:Y:S05]  /*2e50*/  @!P0 BRA `(.L_x_56) ;  /* 0x0000000000608947 */ /* 0x000fea0003800000 */
[----:B------:R-:W-:Y:S01]  /*2e60*/  UMOV UR4, 0x10 ;  /* 0x0000001000047882 */ /* 0x000fe20000000000 */
[----:B------:R-:W-:Y:S01]  /*2e70*/  HFMA2 R0, -RZ, RZ, 0, 5.9604644775390625e-08 ;  /* 0x00000001ff007431 */ /* 0x000fe200000001ff */
[----:B------:R-:W-:-:S03]  /*2e80*/  MOV R3, 0xffff ;  /* 0x0000ffff00037802 */ /* 0x000fc60000000f00 */
[----:B------:R-:W-:Y:S04]  /*2e90*/  DEPBAR.LE SB1, 0x36 ;  /* 0x00009d800000791a */ /* 0x000fe80000000000 */
[----:B------:R-:W1:Y:S02]  /*2ea0*/  UTCATOMSWS.FIND_AND_SET.ALIGN UP0, UR4, UR4 ;  /* 0x00000004000475e3 */ /* 0x000e640008000800 */
[----:B-1----:R-:W-:Y:S01]  /*2eb0*/  MOV R4, UR4 ;  /* 0x0000000400047c02 */ /* 0x002fe20008000f00 */
[----:B------:R-:W-:Y:S06]  /*2ec0*/  BRA.U UP0, `(.L_x_57) ;  /* 0x0000000100187547 */ /* 0x000fec000b800000 */
.L_x_58:
[----:B------:R-:W-:Y:S05]  /*2ed0*/  NANOSLEEP 0x64 ;  /* 0x000000640000795d */ /* 0x000fea0003800000 */
[----:B------:R-:W-:-:S05]  /*2ee0*/  UMOV UR4, 0x10 ;  /* 0x0000001000047882 */ /* 0x000fca0000000000 */
[----:B------:R-:W-:Y:S04]  /*2ef0*/  DEPBAR.LE SB1, 0x36 ;  /* 0x00009d800000791a */ /* 0x000fe80000000000 */
[----:B------:R-:W1:Y:S02]  /*2f00*/  UTCATOMSWS.FIND_AND_SET.ALIGN UP0, UR4, UR4 ;  /* 0x00000004000475e3 */ /* 0x000e640008000800 */
[----:B-1----:R-:W-:Y:S01]  /*2f10*/  MOV R4, UR4 ;  /* 0x0000000400047c02 */ /* 0x002fe20008000f00 */
[----:B------:R-:W-:Y:S05]  /*2f20*/  BRA.U !UP0, `(.L_x_58) ;  /* 0xfffffffd08e87547 */ /* 0x000fea000b83ffff */
.L_x_57:
[-C--:B------:R-:W-:Y:S02]  /*2f30*/  SHF.L.U32 R3, R3, R4.reuse, RZ ;  /* 0x0000000403037219 */ /* 0x080fe400000006ff */
[----:B------:R-:W-:Y:S01]  /*2f40*/  SHF.L.U32 R0, R0, R4, RZ ;  /* 0x0000000400007219 */ /* 0x000fe200000006ff */
[----:B------:R-:W-:Y:S02]  /*2f50*/  IMAD.SHL.U32 R4, R4, 0x20, RZ ;  /* 0x0000002004047824 */ /* 0x000fe400078e00ff */
[----:B------:R1:W-:Y:S04]  /*2f60*/  ATOMS.OR RZ, [UR5+0x14], R3 ;  /* 0x00001403ffff798c */ /* 0x0003e8000b000005 */
[----:B------:R1:W-:Y:S04]  /*2f70*/  ATOMS.OR RZ, [UR5+0x18], R0 ;  /* 0x00001800ffff798c */ /* 0x0003e8000b000005 */
[----:B------:R1:W-:Y:S01]  /*2f80*/  STS [UR6+0x110], R4 ;  /* 0x00011004ff007988 */ /* 0x0003e20008000806 */
[----:B------:R-:W-:Y:S05]  /*2f90*/  BRA `(.L_x_56) ;  /* 0x0000000000107947 */ /* 0x000fea0003800000 */
.L_x_55:
[----:B------:R-:W-:Y:S02]  /*2fa0*/  MOV R0, 0xffffffff ;  /* 0xffffffff00007802 */ /* 0x000fe40000000f00 */
[----:B------:R-:W-:-:S03]  /*2fb0*/  MOV R4, 0x2fe0 ;  /* 0x00002fe000047802 */ /* 0x000fc60000000f00 */
[----:B------:R1:W-:Y:S04]  /*2fc0*/  STS [UR6+0x110], R0 ;  /* 0x00011000ff007988 */ /* 0x0003e80008000806 */
[----:B-1---5:R-:W-:Y:S05]  /*2fd0*/  CALL.REL.NOINC `($__internal_1_$__cuda_sm10x_tcgen05_guardrail_trap_phase_invalid_during_alloc) ;  /* 0x0000005000047944 */ /* 0x022fea0003c00000 */
.L_x_56:
[----:B------:R-:W-:Y:S05]  /*2fe0*/  WARPSYNC.ALL ;  /* 0x0000000000007948 */ /* 0x000fea0003800000 */
[----:B------:R-:W2:Y:S01]  /*2ff0*/  S2UR UR4, SR_CgaCtaId ;  /* 0x00000000000479c3 */ /* 0x000ea20000008800 */
[----:B------:R-:W-:Y:S01]  /*3000*/  UMOV UR13, 0x400 ;  /* 0x00000400000d7882 */ /* 0x000fe20000000000 */
[----:B------:R-:W-:-:S06]  /*3010*/  NOP ;  /* 0x0000000000007918 */ /* 0x000fcc0000000000 */
[----:B------:R-:W-:Y:S06]  /*3020*/  BAR.ARV 0x6, 0xa0 ;  /* 0x0182800000007b1d */ /* 0x000fec0000002000 */
[----:B------:R-:W3:Y:S01]  /*3030*/  LDCU UR5, c[0x0][0x38c] ;  /* 0x00007180ff0577ac */ /* 0x000ee20008000800 */
[----:B------:R-:W-:Y:S01]  /*3040*/  LOP3.LUT R2, R2, 0xffff, RZ, 0xc0, !PT ;  /* 0x0000ffff02027812 */ /* 0x000fe200078ec0ff */
[----:B------:R-:W-:Y:S01]  /*3050*/  IMAD.MOV.U32 R11, RZ, RZ, 0x1 ;  /* 0x00000001ff0b7424 */ /* 0x000fe200078e00ff */
[----:B------:R-:W-:Y:S01]  /*3060*/  CS2R R8, SRZ ;  /* 0x0000000000087805 */ /* 0x000fe2000001ff00 */
[----:B------:R-:W4:Y:S01]  /*3070*/  LDCU UR8, c[0x0][0x38c] ;  /* 0x00007180ff0877ac */ /* 0x000f220008000800 */
[----:B------:R-:W-:Y:S01]  /*3080*/  R2UR UR15, R2 ;  /* 0x00000000020f72ca */ /* 0x000fe200000e0000 */
[----:B------:R-:W-:Y:S01]  /*3090*/  IMAD.MOV.U32 R10, RZ, RZ, RZ ;  /* 0x000000ffff0a7224 */ /* 0x000fe200078e00ff */
[----:B------:R-:W-:Y:S01]  /*30a0*/  UMOV UR18, URZ ;  /* 0x000000ff00127c82 */ /* 0x000fe20008000000 */
[----:B------:R-:W-:Y:S01]  /*30b0*/  UMOV UR10, URZ ;  /* 0x000000ff000a7c82 */ /* 0x000fe20008000000 */
[----:B--2---:R-:W-:Y:S01]  /*30c0*/  ULEA UR13, UR4, UR13, 0x18 ;  /* 0x0000000d040d7291 */ /* 0x004fe2000f8ec0ff */
[----:B------:R-:W-:Y:S01]  /*30d0*/  UMOV UR20, 0x0 ;  /* 0x0000000000147882 */ /* 0x000fe20000000000 */
[----:B------:R-:W-:-:S02]  /*30e0*/  UMOV UR21, 0x42004a0 ;  /* 0x042004a000157882 */ /* 0x000fc40000000000 */
[----:B------:R-:W-:Y:S02]  /*30f0*/  UIADD3 UR6, UPT, UPT, UR13, 0x4400, URZ ;  /* 0x000044000d067890 */ /* 0x000fe4000fffe0ff */
[----:B------:R-:W-:Y:S02]  /*3100*/  UIADD3 UR7, UPT, UPT, UR13, 0x5c00, URZ ;  /* 0x00005c000d077890 */ /* 0x000fe4000fffe0ff */
[----:B---3--:R-:W-:Y:S01]  /*3110*/  UIADD3 UR5, UPT, UPT, UR5, 0x1f, URZ ;  /* 0x0000001f05057890 */ /* 0x008fe2000fffe0ff */
[----:B-1----:R-:W1:Y:S01]  /*3120*/  LDS R0, [UR13+0x110] ;  /* 0x0001100dff007984 */ /* 0x002e620008000800 */
[----:B------:R-:W-:Y:S02]  /*3130*/  USHF.R.U32.HI UR6, URZ, 0x4, UR6 ;  /* 0x00000004ff067899 */ /* 0x000fe40008011606 */
[----:B------:R-:W-:Y:S02]  /*3140*/  USHF.R.S32.HI UR4, URZ, 0x1f, UR5 ;  /* 0x0000001fff047899 */ /* 0x000fe40008011405 */
[----:B------:R-:W-:-:S02]  /*3150*/  ULOP3.LUT UR6, UR6, 0x3fff, URZ, 0xc0, !UPT ;  /* 0x00003fff06067892 */ /* 0x000fc4000f8ec0ff */
[----:B------:R-:W-:Y:S02]  /*3160*/  ULEA.HI UR4, UR4, UR5, URZ, 0x5 ;  /* 0x0000000504047291 */ /* 0x000fe4000f8f28ff */
[----:B------:R-:W-:Y:S02]  /*3170*/  USHF.R.U32.HI UR5, URZ, 0x4, UR7 ;  /* 0x00000004ff057899 */ /* 0x000fe40008011607 */
[----:B------:R-:W-:Y:S02]  /*3180*/  USHF.R.S32.HI UR22, URZ, 0x5, UR4 ;  /* 0x00000005ff167899 */ /* 0x000fe40008011404 */
[----:B------:R-:W-:Y:S02]  /*3190*/  ULOP3.LUT UR5, UR5, 0x3fff, URZ, 0xc0, !UPT ;  /* 0x00003fff05057892 */ /* 0x000fe4000f8ec0ff */
[----:B------:R-:W-:Y:S02]  /*31a0*/  UISETP.LT.AND UP0, UPT, UR22, 0x1, UPT ;  /* 0x000000011600788c */ /* 0x000fe4000bf01270 */
[----:B------:R-:W-:-:S02]  /*31b0*/  ULOP3.LUT UR16, UR6, 0x10000, URZ, 0xfc, !UPT ;  /* 0x0001000006107892 */ /* 0x000fc4000f8efcff */
[----:B------:R-:W-:Y:S02]  /*31c0*/  USEL UR23, UR22, 0x1, !UP0 ;  /* 0x0000000116177887 */ /* 0x000fe4000c000000 */
[----:B------:R-:W-:Y:S02]  /*31d0*/  ULOP3.LUT UR17, UR5, 0x10000, URZ, 0xfc, !UPT ;  /* 0x0001000005117892 */ /* 0x000fe4000f8efcff */
[----:B------:R-:W-:Y:S02]  /*31e0*/  UIADD3 UR23, UPT, UPT, -UR23, URZ, URZ ;  /* 0x000000ff17177290 */ /* 0x000fe4000fffe1ff */
[----:B----4-:R-:W-:Y:S01]  /*31f0*/  UISETP.GE.AND UP4, UPT, UR8, 0x1, UPT ;  /* 0x000000010800788c */ /* 0x010fe2000bf86270 */
[----:B-1----:R-:W-:-:S15]  /*3200*/  R2UR UR24, R0 ;  /* 0x00000000001872ca */ /* 0x002fde00000e0000 */
.L_x_65:
[----:B------:R-:W-:Y:S02]  /*3210*/  LEA R0, R10, UR13, 0x3 ;  /* 0x0000000d0a007c11 */ /* 0x000fe4000f8e18ff */
[----:B------:R-:W-:Y:S02]  /*3220*/  SHF.L.U32 R2, R9, 0x1f, RZ ;  /* 0x0000001f09027819 */ /* 0x000fe400000006ff */
[----:B------:R-:W-:Y:S01]  /*3230*/  PLOP3.LUT P0, PT, PT, PT, UP4, 0x80, 0x8 ;  /* 0x000000000008781c */ /* 0x000fe20003f0f048 */
[----:B------:R-:W-:Y:S01]  /*3240*/  VIADD R3, R0, 0x70 ;  /* 0x0000007000037836 */ /* 0x000fe20000000000 */
[----:B-1----:R-:W1:Y:S02]  /*3250*/  SYNCS.PHASECHK.TRANS64.TRYWAIT P1, [R0+URZ+0x60], R2 ;  /* 0x00006002000075a7 */ /* 0x002e6400080211ff */
[----:B-1-3--:R-:W-:Y:S09]  /*3260*/  @!P1 BRA `(.L_x_59) ;  /* 0x0000004400ec9947 */ /* 0x00aff20003800000 */
.L_x_124:
[----:B------:R-:W-:Y:S01]  /*3270*/  LEA R4, R10, UR13, 0x4 ;  /* 0x0000000d0a047c11 */ /* 0x000fe2000f8e20ff */
[----:B------:R-:W-:Y:S01]  /*3280*/  @UP4 ULEA UR4, UR10, UR13, 0x3 ;  /* 0x0000000d0a044291 */ /* 0x000fe2000f8e18ff */
[----:B------:R-:W-:Y:S01]  /*3290*/  PLOP3.LUT P2, PT, PT, PT, PT, 0x80, 0x8 ;  /* 0x000000000008781c */ /* 0x000fe20003f4f070 */
[----:B------:R-:W-:Y:S01]  /*32a0*/  ULEA UR19, UR18, UR13, 0x3 ;  /* 0x0000000d12137291 */ /* 0x000fe2000f8e18ff */
[----:B------:R-:W-:Y:S02]  /*32b0*/  PRMT R3, RZ, 0x654, R3 ;  /* 0x00000654ff037816 */ /* 0x000fe40000000003 */
[----:B------:R-:W2:Y:S01]  /*32c0*/  LDS.128 R4, [R4+0xf0] ;  /* 0x0000f00004047984 */ /* 0x000ea20000000c00 */
[----:B-1----:R-:W-:Y:S02]  /*32d0*/  @P0 SHF.L.U32 R2, R8, 0x1f, RZ ;  /* 0x0000001f08020819 */ /* 0x002fe400000006ff */
[----:B------:R-:W-:Y:S01]  /*32e0*/  SHF.L.U32 R0, R11, 0x1f, RZ ;  /* 0x0000001f0b007819 */ /* 0x000fe200000006ff */
[----:B------:R-:W-:Y:S01]  /*32f0*/  @!PT LDS RZ, [RZ] ;  /* 0x00000000fffff984 */ /* 0x000fe20000000800 */
[----:B------:R-:W-:Y:S01]  /*3300*/  @!PT LDS RZ, [RZ] ;  /* 0x00000000fffff984 */ /* 0x000fe20000000800 */
[----:B------:R-:W-:Y:S01]  /*3310*/  @!PT LDS RZ, [RZ] ;  /* 0x00000000fffff984 */ /* 0x000fe20000000800 */
[----:B------:R-:W-:Y:S01]  /*3320*/  @!PT LDS RZ, [RZ] ;  /* 0x00000000fffff984 */ /* 0x000fe20000000800 */
[----:B------:R1:W-:Y:S06]  /*3330*/  MEMBAR.ALL.CTA ;  /* 0x0000000000007992 */ /* 0x0003ec0000008000 */
[----:B-1----:R-:W1:Y:S02]  /*3340*/  FENCE.VIEW.ASYNC.S ;  /* 0x00000000000073c6 */ /* 0x002e640000000000 */
[----:B-1----:R1:W-:Y:S01]  /*3350*/  SYNCS.ARRIVE.TRANS64.RED.A1T0 RZ, [R3+URZ], RZ ;  /* 0x000000ff03ff79a7 */ /* 0x0023e200081004ff */
[----:B------:R1:W3:Y:S01]  /*3360*/  @P0 SYNCS.PHASECHK.TRANS64.TRYWAIT P2, [UR4], R2 ;  /* 0x00000002ff0005a7 */ /* 0x0002e20008041104 */
[----:B--2---:R-:W-:Y:S01]  /*3370*/  LOP3.LUT P1, RZ, R6, 0x1, RZ, 0xc0, !PT ;  /* 0x0000000106ff7812 */ /* 0x004fe2000782c0ff */
[----:B------:R-:W2:Y:S02]  /*3380*/  SYNCS.PHASECHK.TRANS64.TRYWAIT P0, [UR19+0xa0], R0 ;  /* 0x0000a000ff0075a7 */ /* 0x000ea40008001113 */
[----:B-123--:R-:W-:Y:S10]  /*3390*/  @!P0 BRA `(.L_x_60) ;  /* 0x0000004400b48947 */ /* 0x00eff40003800000 */
.L_x_126:
[----:B------:R-:W-:Y:S01]  /*33a0*/  IADD3 R10, PT, PT, R10, 0x1, RZ ;  /* 0x000000010a0a7810 */ /* 0x000fe20007ffe0ff */
[----:B------:R-:W-:Y:S06]  /*33b0*/  BRA.U !UP4, `(.L_x_61) ;  /* 0x000000010ca07547 */ /* 0x000fec000b800000 */
[----:B------:R-:W-:Y:S02]  /*33c0*/  ULEA.HI UR4, UR18, UR18, URZ, 0x1 ;  /* 0x0000001212047291 */ /* 0x000fe4000f8f08ff */
[----:B------:R-:W-:Y:S02]  /*33d0*/  UPLOP3.LUT UP2, UPT, UPT, UPT, UPT, 0x40, 0x4 ;  /* 0x000000000004789c */ /* 0x000fe40003f4e870 */
[----:B------:R-:W-:Y:S02]  /*33e0*/  USHF.L.U32 UR5, UR4, 0x6, URZ ;  /* 0x0000000604057899 */ /* 0x000fe400080006ff */
[----:B------:R-:W-:Y:S02]  /*33f0*/  ULOP3.LUT UR14, UR4, 0xffe, URZ, 0xc0, !UPT ;  /* 0x00000ffe040e7892 */ /* 0x000fe4000f8ec0ff */
[----:B------:R-:W-:Y:S02]  /*3400*/  ULOP3.LUT UR4, UR5, 0xffffff80, URZ, 0xc0, !UPT ;  /* 0xffffff8005047892 */ /* 0x000fe4000f8ec0ff */
[----:B------:R-:W-:-:S02]  /*3410*/  UIADD3 UR14, UPT, UPT, -UR14, UR18, URZ ;  /* 0x000000120e0e7290 */ /* 0x000fc4000fffe1ff */
[----:B------:R-:W-:Y:S01]  /*3420*/  UIADD3 UR4, UPT, UPT, UR24, UR4, URZ ;  /* 0x0000000418047290 */ /* 0x000fe2000fffe0ff */
[----:B------:R-:W-:Y:S01]  /*3430*/  UMOV UR12, UR23 ;  /* 0x00000017000c7c82 */ /* 0x000fe20008000000 */
[----:B------:R-:W-:Y:S02]  /*3440*/  UMOV UR11, UR22 ;  /* 0x00000016000b7c82 */ /* 0x000fe40008000000 */
[----:B------:R-:W-:Y:S01]  /*3450*/  ULEA UR14, UR14, UR4, 0x14 ;  /* 0x000000040e0e7291 */ /* 0x000fe2000f8ea0ff */
[----:B------:R-:W-:-:S11]  /*3460*/  UMOV UR5, UR10 ;  /* 0x0000000a00057c82 */ /* 0x000fd60008000000 */
.L_x_64:
[----:B------:R-:W-:Y:S02]  /*3470*/  UIADD3 UR12, UPT, UPT, UR12, 0x1, URZ ;  /* 0x000000010c0c7890 */ /* 0x000fe4000fffe0ff */
[----:B--2---:R-:W-:Y:S02]  /*3480*/  ULEA UR6, UR5, UR13, 0x3 ;  /* 0x0000000d05067291 */ /* 0x004fe4000f8e18ff */
[----:B------:R-:W-:Y:S01]  /*3490*/  UISETP.NE.AND UP3, UPT, UR12, URZ, UPT ;  /* 0x000000ff0c00728c */ /* 0x000fe2000bf65270 */
[----:B---3--:R-:W-:Y:S10]  /*34a0*/  @P2 BRA `(.L_x_62) ;  /* 0x00000000000c2947 */ /* 0x008ff40003800000 */
[----:B-1----:R-:W-:Y:S04]  /*34b0*/  SHF.L.U32 R2, R8, 0x1f, RZ ;  /* 0x0000001f08027819 */ /* 0x002fe800000006ff */
[----:B------:R-:W1:Y:S02]  /*34c0*/  SYNCS.PHASECHK.TRANS64.TRYWAIT P0, [UR6], R2 ;  /* 0x00000002ff0075a7 */ /* 0x000e640008001106 */
[----:B-1----:R-:W-:Y:S05]  /*34d0*/  @!P0 BRA `(.L_x_63) ;  /* 0x00000044007c8947 */ /* 0x002fea0003800000 */
.L_x_62:
[----:B------:R-:W-:Y:S01]  /*34e0*/  UISETP.NE.AND UP0, UPT, UR11, 0x1, UPT ;  /* 0x000000010b00788c */ /* 0x000fe2000bf05270 */
[----:B------:R-:W-:Y:S01]  /*34f0*/  PLOP3.LUT P2, PT, PT, PT, PT, 0x80, 0x8 ;  /* 0x000000000008781c */ /* 0x000fe20003f4f070 */
[----:B------:R-:W-:Y:S02]  /*3500*/  UIADD3 UR4, UPT, UPT, UR5, 0x1, URZ ;  /* 0x0000000105047890 */ /* 0x000fe4000fffe0ff */
[----:B------:R-:W-:Y:S02]  /*3510*/  ULEA UR8, UR5, UR17, 0x8 ;  /* 0x0000001105087291 */ /* 0x000fe4000f8e40ff */
[----:B------:R-:W-:Y:S01]  /*3520*/  UISETP.NE.AND UP1, UPT, UR4, 0x3, UPT ;  /* 0x000000030400788c */ /* 0x000fe2000bf25270 */
[----:B------:R-:W-:Y:S01]  /*3530*/  PLOP3.LUT P0, PT, PT, PT, UP0, 0x80, 0x8 ;  /* 0x000000000008781c */ /* 0x000fe20003f0f008 */
[----:B------:R-:W-:Y:S02]  /*3540*/  UIADD3 UR11, UPT, UPT, UR11, -0x1, URZ ;  /* 0xffffffff0b0b7890 */ /* 0x000fe4000fffe0ff */
[----:B------:R-:W-:Y:S02]  /*3550*/  USEL UR7, URZ, 0x1, UP1 ;  /* 0x00000001ff077887 */ /* 0x000fe40008800000 */
[----:B------:R-:W-:Y:S01]  /*3560*/  USEL UR10, UR4, URZ, UP1 ;  /* 0x000000ff040a7287 */ /* 0x000fe20008800000 */
[----:B------:R-:W-:Y:S03]  /*3570*/  UMOV UR9, 0xc0004010 ;  /* 0xc000401000097882 */ /* 0x000fe60000000000 */
[----:B------:R-:W-:Y:S01]  /*3580*/  @UP0 ULEA UR4, UR10, UR13, 0x3 ;  /* 0x0000000d0a040291 */ /* 0x000fe2000f8e18ff */
[----:B------:R-:W-:Y:S01]  /*3590*/  LOP3.LUT R8, R8, UR7, RZ, 0x3c, !PT ;  /* 0x0000000708087c12 */ /* 0x000fe2000f8e3cff */
[----:B------:R-:W-:Y:S03]  /*35a0*/  UMOV UR7, 0xc0004010 ;  /* 0xc000401000077882 */ /* 0x000fe60000000000 */
[----:B-1----:R-:W-:Y:S04]  /*35b0*/  @P0 SHF.L.U32 R0, R8, 0x1f, RZ ;  /* 0x0000001f08000819 */ /* 0x002fe800000006ff */
[----:B------:R2:W3:Y:S01]  /*35c0*/  @P0 SYNCS.PHASECHK.TRANS64.TRYWAIT P2, [UR4], R0 ;  /* 0x00000000ff0005a7 */ /* 0x0004e20008041104 */
[----:B------:R-:W-:Y:S02]  /*35d0*/  UIADD3 UR4, UPT, UPT, UR6, 0x18, URZ ;  /* 0x0000001806047890 */ /* 0x000fe4000fffe0ff */
[----:B------:R-:W-:Y:S03]  /*35e0*/  ULEA UR6, UR5, UR16, 0x7 ;  /* 0x0000001005067291 */ /* 0x000fe6000f8e38ff */
[----:B------:R-:W-:Y:S06]  /*35f0*/  UMOV UR5, UR10 ;  /* 0x0000000a00057c82 */ /* 0x000fec0008000000 */
[----:B------:R2:W-:Y:S01]  /*3600*/  UTCIMMA gdesc[UR6], gdesc[UR8], tmem[UR14], tmem[UR20], idesc[UR21], UP2 ;  /* 0x00ff1408060075ea */ /* 0x0005e2000900010e */
[----:B------:R-:W-:Y:S01]  /*3610*/  UPLOP3.LUT UP2, UPT, UPT, UPT, UPT, 0x80, 0x8 ;  /* 0x000000000008789c */ /* 0x000fe20003f4f070 */
[----:B------:R2:W-:Y:S01]  /*3620*/  UTCBAR.MULTICAST [UR4], URZ, UR15 ;  /* 0x000000ff040073e9 */ /* 0x0005e2000800080f */
[----:B------:R-:W-:Y:S09]  /*3630*/  BRA.U UP3, `(.L_x_64) ;  /* 0xfffffffd038c7547 */ /* 0x000ff2000b83ffff */
.L_x_61:
[----:B--2---:R-:W-:Y:S01]  /*3640*/  UIADD3 UR4, UPT, UPT, UR18, 0x1, URZ ;  /* 0x0000000112047890 */ /* 0x004fe2000fffe0ff */
[C---:B------:R-:W-:Y:S01]  /*3650*/  ISETP.NE.AND P0, PT, R10.reuse, 0x2, PT ;  /* 0x000000020a00780c */ /* 0x040fe20003f05270 */
[----:B------:R-:W-:Y:S02]  /*3660*/  UIADD3 UR5, UPT, UPT, UR19, 0x80, URZ ;  /* 0x0000008013057890 */ /* 0x000fe4000fffe0ff */
[----:B------:R-:W-:Y:S01]  /*3670*/  UISETP.NE.AND UP0, UPT, UR4, 0x4, UPT ;  /* 0x000000040400788c */ /* 0x000fe2000bf05270 */
[----:B-1----:R-:W-:Y:S02]  /*3680*/  SEL R0, RZ, 0x1, P0 ;  /* 0x00000001ff007807 */ /* 0x002fe40000000000 */
[----:B------:R-:W-:Y:S01]  /*3690*/  SEL R10, R10, RZ, P0 ;  /* 0x000000ff0a0a7207 */ /* 0x000fe20000000000 */
[----:B------:R-:W-:Y:S01]  /*36a0*/  USEL UR6, URZ, 0x1, UP0 ;  /* 0x00000001ff067887 */ /* 0x000fe20008000000 */
[----:B------:R-:W-:Y:S01]  /*36b0*/  LOP3.LUT R9, R9, R0, RZ, 0x3c, !PT ;  /* 0x0000000009097212 */ /* 0x000fe200078e3cff */
[----:B------:R-:W-:Y:S01]  /*36c0*/  USEL UR18, UR4, URZ, UP0 ;  /* 0x000000ff04127287 */ /* 0x000fe20008000000 */
[----:B------:R1:W-:Y:S03]  /*36d0*/  UTCBAR [UR5], URZ ;  /* 0x000000ff050073e9 */ /* 0x0003e600080000ff */
[----:B------:R-:W-:Y:S01]  /*36e0*/  LOP3.LUT R11, R11, UR6, RZ, 0x3c, !PT ;  /* 0x000000060b0b7c12 */ /* 0x000fe2000f8e3cff */
[----:B------:R-:W-:Y:S07]  /*36f0*/  @P1 BRA `(.L_x_65) ;  /* 0xfffffff800c41947 */ /* 0x000fee000383ffff */
[----:B------:R-:W2:Y:S01]  /*3700*/  S2UR UR8, SR_CgaCtaId ;  /* 0x00000000000879c3 */ /* 0x000ea20000008800 */
[----:B------:R-:W-:Y:S01]  /*3710*/  ELECT P0, URZ, PT ;  /* 0x0000000000ff782f */ /* 0x000fe20003800000 */
[----:B------:R-:W-:Y:S01]  /*3720*/  IMAD.MOV.U32 R0, RZ, RZ, 0x1 ;  /* 0x00000001ff007424 */ /* 0x000fe200078e00ff */
[----:B------:R-:W-:Y:S01]  /*3730*/  UIADD3 UR13, UPT, UPT, UR13, 0xa0, URZ ;  /* 0x000000a00d0d7890 */ /* 0x000fe2000fffe0ff */
[----:B------:R-:W-:Y:S01]  /*3740*/  SHF.L.U32 R2, R11, 0x1f, RZ ;  /* 0x0000001f0b027819 */ /* 0x000fe200000006ff */
[----:B------:R-:W-:-:S03]  /*3750*/  UMOV UR4, 0x40 ;  /* 0x0000004000047882 */ /* 0x000fc60000000000 */
[----:B------:R-:W-:Y:S01]  /*3760*/  UVIRTCOUNT.DEALLOC.SMPOOL 0x80 ;  /* 0x000000800000784c */ /* 0x000fe20000000000 */
[----:B--2---:R-:W-:Y:S02]  /*3770*/  ULEA UR8, UR8, UR4, 0x18 ;  /* 0x0000000408087291 */ /* 0x004fe4000f8ec0ff */
[----:B------:R-:W-:-:S07]  /*3780*/  ULEA UR4, UR18, UR13, 0x3 ;  /* 0x0000000d12047291 */ /* 0x000fce000f8e18ff */
[----:B------:R2:W-:Y:S02]  /*3790*/  @P0 STS.U8 [UR8+0x1c], R0 ;  /* 0x00001c00ff000988 */ /* 0x0005e40008000008 */
[----:B------:R-:W4:Y:S02]  /*37a0*/  SYNCS.PHASECHK.TRANS64.TRYWAIT P0, [UR4], R2 ;  /* 0x00000002ff0075a7 */ /* 0x000f240008001104 */
[----:B--2-4-:R-:W-:Y:S05]  /*37b0*/  @!P0 BRA `(.L_x_66) ;  /* 0x0000004000dc8947 */ /* 0x014fea0003800000 */
.L_x_129:
[----:B------:R-:W-:-:S04]  /*37c0*/  UIADD3 UR4, UPT, UPT, UR18, 0x1, URZ ;  /* 0x0000000112047890 */ /* 0x000fc8000fffe0ff */
[----:B------:R-:W-:-:S04]  /*37d0*/  UISETP.NE.AND UP0, UPT, UR4, 0x4, UPT ;  /* 0x000000040400788c */ /* 0x000fc8000bf05270 */
[----:B------:R-:W-:Y:S02]  /*37e0*/  USEL UR6, URZ, 0x1, UP0 ;  /* 0x00000001ff067887 */ /* 0x000fe40008000000 */
[----:B------:R-:W-:-:S04]  /*37f0*/  USEL UR4, UR4, URZ, UP0 ;  /* 0x000000ff04047287 */ /* 0x000fc80008000000 */
[----:B-1----:R-:W-:Y:S01]  /*3800*/  ULEA UR5, UR4, UR13, 0x3 ;  /* 0x0000000d04057291 */ /* 0x002fe2000f8e18ff */
[----:B--2---:R-:W-:-:S04]  /*3810*/  LOP3.LUT R2, R11, UR6, RZ, 0x3c, !PT ;  /* 0x000000060b027c12 */ /* 0x004fc8000f8e3cff */
[----:B------:R-:W-:-:S04]  /*3820*/  SHF.L.U32 R3, R2, 0x1f, RZ ;  /* 0x0000001f02037819 */ /* 0x000fc800000006ff */
[----:B------:R-:W1:Y:S02]  /*3830*/  SYNCS.PHASECHK.TRANS64.TRYWAIT P0, [UR5], R3 ;  /* 0x00000003ff0075a7 */ /* 0x000e640008001105 */
[----:B-1----:R-:W-:Y:S05]  /*3840*/  @!P0 BRA `(.L_x_67) ;  /* 0x0000004000d08947 */ /* 0x002fea0003800000 */
.L_x_131:
        /* <DEDUP_REMOVED lines=9> */
.L_x_133:
[----:B------:R-:W-:-:S04]  /*38e0*/  UIADD3 UR4, UPT, UPT, UR4, 0x1, URZ ;  /* 0x0000000104047890 */ /* 0x000fc8000fffe0ff */
[----:B------:R-:W-:-:S04]  /*38f0*/  UISETP.NE.AND UP0, UPT, UR4, 0x4, UPT ;  /* 0x000000040400788c */ /* 0x000fc8000bf05270 */
[----:B------:R-:W-:Y:S02]  /*3900*/  USEL UR5, URZ, 0x1, UP0 ;  /* 0x00000001ff057887 */ /* 0x000fe40008000000 */
[----:B------:R-:W-:-:S04]  /*3910*/  USEL UR4, UR4, URZ, UP0 ;  /* 0x000000ff04047287 */ /* 0x000fc80008000000 */
[----:B------:R-:W-:Y:S01]  /*3920*/  ULEA UR4, UR4, UR13, 0x3 ;  /* 0x0000000d04047291 */ /* 0x000fe2000f8e18ff */
[----:B------:R-:W-:-:S04]  /*3930*/  LOP3.LUT R2, R2, UR5, RZ, 0x3c, !PT ;  /* 0x0000000502027c12 */ /* 0x000fc8000f8e3cff */
[----:B------:R-:W-:-:S04]  /*3940*/  SHF.L.U32 R2, R2, 0x1f, RZ ;  /* 0x0000001f02027819 */ /* 0x000fc800000006ff */
[----:B------:R-:W2:Y:S02]  /*3950*/  SYNCS.PHASECHK.TRANS64.TRYWAIT P0, [UR4], R2 ;  /* 0x00000002ff0075a7 */ /* 0x000ea40008001104 */
[----:B--2---:R-:W-:Y:S05]  /*3960*/  @!P0 BRA `(.L_x_69) ;  /* 0x0000004000b88947 */ /* 0x004fea0003800000 */
.L_x_135:
[----:B------:R-:W-:Y:S01]  /*3970*/  NOP ;  /* 0x0000000000007918 */ /* 0x000fe20000000000 */
[----:B-1----:R-:W1:Y:S01]  /*3980*/  LDS R0, [UR8+0x14] ;  /* 0x00001408ff007984 */ /* 0x002e620008000800 */
[----:B------:R-:W-:Y:S01]  /*3990*/  ULOP3.LUT UR4, UR24, 0xffff, URZ, 0xc0, !UPT ;  /* 0x0000ffff18047892 */ /* 0x000fe2000f8ec0ff */
[----:B------:R-:W-:Y:S01]  /*39a0*/  UMOV UR5, 0xffff ;  /* 0x0000ffff00057882 */ /* 0x000fe20000000000 */
[----:B------:R-:W-:Y:S02]  /*39b0*/  UMOV UR6, 0x1 ;  /* 0x0000000100067882 */ /* 0x000fe40000000000 */
[----:B------:R-:W-:-:S04]  /*39c0*/  USHF.R.U32.HI UR4, URZ, 0x5, UR4 ;  /* 0x00000005ff047899 */ /* 0x000fc80008011604 */
[----:B------:R-:W-:Y:S02]  /*39d0*/  USHF.L.U32 UR5, UR5, UR4, URZ ;  /* 0x0000000405057299 */ /* 0x000fe400080006ff */
[----:B------:R-:W-:-:S04]  /*39e0*/  USHF.L.U32 UR4, UR6, UR4, URZ ;  /* 0x0000000406047299 */ /* 0x000fc800080006ff */
[----:B-1----:R-:W-:-:S04]  /*39f0*/  LOP3.LUT R0, R0, UR5, RZ, 0xc0, !PT ;  /* 0x0000000500007c12 */ /* 0x002fc8000f8ec0ff */
[----:B------:R-:W-:-:S13]  /*3a00*/  ISETP.NE.AND P0, PT, R0, UR5, PT ;  /* 0x0000000500007c0c */ /* 0x000fda000bf05270 */
[----:B------:R-:W-:Y:S05]  /*3a10*/  @P0 BRA `(.L_x_70) ;  /* 0x0000000000580947 */ /* 0x000fea0003800000 */
[----:B------:R-:W1:Y:S02]  /*3a20*/  LDS R0, [UR8+0x18] ;  /* 0x00001808ff007984 */ /* 0x000e640008000800 */
[----:B-1----:R-:W-:-:S04]  /*3a30*/  LOP3.LUT R0, R0, UR4, RZ, 0xc0, !PT ;  /* 0x0000000400007c12 */ /* 0x002fc8000f8ec0ff */
[----:B------:R-:W-:-:S13]  /*3a40*/  ISETP.NE.AND P0, PT, R0, UR4, PT ;  /* 0x0000000400007c0c */ /* 0x000fda000bf05270 */
[----:B------:R-:W-:Y:S05]  /*3a50*/  @P0 BRA `(.L_x_71) ;  /* 0x00000000003c0947 */ /* 0x000fea0003800000 */
[----:B------:R-:W1:Y:S01]  /*3a60*/  S2R R2, SR_LANEID ;  /* 0x0000000000027919 */ /* 0x000e620000000000 */
[----:B------:R-:W-:-:S06]  /*3a70*/  ULOP3.LUT UR5, URZ, UR5, URZ, 0x33, !UPT ;  /* 0x00000005ff057292 */ /* 0x000fcc000f8e33ff */
[----:B------:R-:W-:-:S04]  /*3a80*/  IMAD.U32 R0, RZ, RZ, UR5 ;  /* 0x00000005ff007e24 */ /* 0x000fc8000f8e00ff */
[----:B------:R2:W4:Y:S02]  /*3a90*/  REDUX UR7, R0 ;  /* 0x00000000000773c4 */ /* 0x0005240000000000 */
[----:B------:R1:W-:Y:S01]  /*3aa0*/  UTCATOMSWS.AND URZ, UR5 ;  /* 0x0000000500ff79e3 */ /* 0x0003e20008000000 */
[----:B--2---:R-:W-:Y:S01]  /*3ab0*/  LOP3.LUT R0, RZ, UR4, RZ, 0x33, !PT ;  /* 0x00000004ff007c12 */ /* 0x004fe2000f8e33ff */
[----:B------:R-:W-:Y:S02]  /*3ac0*/  VOTEU.ANY UR4, UPT, PT ;  /* 0x0000000000047886 */ /* 0x000fe400038e0100 */
[----:B------:R-:W-:Y:S02]  /*3ad0*/  UFLO.U32 UR4, UR4 ;  /* 0x00000004000472bd */ /* 0x000fe400080e0000 */
[----:B------:R-:W2:Y:S04]  /*3ae0*/  REDUX UR6, R0 ;  /* 0x00000000000673c4 */ /* 0x000ea80000000000 */
[----:B-1----:R-:W-:-:S02]  /*3af0*/  ISETP.EQ.U32.AND P0, PT, R2, UR4, PT ;  /* 0x0000000402007c0c */ /* 0x002fc4000bf02070 */
[----:B----4-:R-:W-:-:S11]  /*3b00*/  MOV R2, UR7 ;  /* 0x0000000700027c02 */ /* 0x010fd60008000f00 */
[----:B------:R1:W-:Y:S01]  /*3b10*/  @P0 ATOMS.AND RZ, [UR8+0x14], R2 ;  /* 0x00001402ffff098c */ /* 0x0003e2000a800008 */
[----:B--2---:R-:W-:-:S05]  /*3b20*/  IMAD.U32 R0, RZ, RZ, UR6 ;  /* 0x00000006ff007e24 */ /* 0x004fca000f8e00ff */
[----:B------:R1:W-:Y:S01]  /*3b30*/  @P0 ATOMS.AND RZ, [UR8+0x18], R0 ;  /* 0x00001800ffff098c */ /* 0x0003e2000a800008 */
[----:B------:R-:W-:Y:S05]  /*3b40*/  BRA `(.L_x_72) ;  /* 0x0000000000147947 */ /* 0x000fea0003800000 */
.L_x_71:
[----:B------:R-:W-:Y:S02]  /*3b50*/  MOV R2, 0x3b70 ;  /* 0x00003b7000027802 */ /* 0x000fe40000000f00 */
[----:B---3-5:R-:W-:Y:S05]  /*3b60*/  CALL.REL.NOINC `($__internal_0_$__cuda_sm10x_tcgen05_guardrail_trap_col_being_dealloced_not_returned_by_alloc) ;  /* 0x0000004400147944 */ /* 0x028fea0003c00000 */
[----:B------:R-:W-:Y:S05]  /*3b70*/  BRA `(.L_x_72) ;  /* 0x0000000000087947 */ /* 0x000fea0003800000 */
.L_x_70:
[----:B------:R-:W-:Y:S02]  /*3b80*/  MOV R2, 0x3ba0 ;  /* 0x00003ba000027802 */ /* 0x000fe40000000f00 */
[----:B---3-5:R-:W-:Y:S05]  /*3b90*/  CALL.REL.NOINC `($__internal_2_$__cuda_sm10x_tcgen05_guardrail_trap_unallocated_columns_being_dealloced) ;  /* 0x0000004400207944 */ /* 0x028fea0003c00000 */
.L_x_72:
[----:B------:R-:W-:Y:S01]  /*3ba0*/  NOP ;  /* 0x0000000000007918 */ /* 0x000fe20000000000 */
[----:B------:R-:W-:Y:S05]  /*3bb0*/  EXIT ;  /* 0x000000000000794d */ /* 0x000fea0003800000 */
.L_x_54:
[----:B------:R-:W-:-:S09]  /*3bc0*/  UISETP.NE.OR UP0, UPT, UR17, 0x3, !UP3 ;  /* 0x000000031100788c */ /* 0x000fd2000df05670 */
[----:B------:R-:W-:Y:S05]  /*3bd0*/  BRA.U UP0, `(.L_x_73) ;  /* 0x0000000d00807547 */ /* 0x000fea000b800000 */
[----:B------:R-:W1:Y:S01]  /*3be0*/  LDCU UR32, c[0x0][0x370] ;  /* 0x00006e00ff2077ac */ /* 0x000e620008000800 */
[----:B------:R-:W2:Y:S01]  /*3bf0*/  LDC.64 R16, c[0x0][0x348] ;  /* 0x0000d200ff107b82 */ /* 0x000ea20000000a00 */
[----:B------:R-:W-:Y:S02]  /*3c00*/  HFMA2 R13, -RZ, RZ, 0, 0 ;  /* 0x00000000ff0d7431 */ /* 0x000fe400000001ff */
[----:B------:R-:W-:Y:S01]  /*3c10*/  IMAD.MOV.U32 R15, RZ, RZ, 0x1 ;  /* 0x00000001ff0f7424 */ /* 0x000fe200078e00ff */
[----:B------:R-:W1:Y:S01]  /*3c20*/  LDCU.128 UR28, c[0x0][0xb10] ;  /* 0x00016200ff1c77ac */ /* 0x000e620008000c00 */
[----:B------:R-:W-:Y:S01]  /*3c30*/  IMAD.MOV.U32 R14, RZ, RZ, RZ ;  /* 0x000000ffff0e7224 */ /* 0x000fe200078e00ff */
[----:B------:R-:W-:Y:S01]  /*3c40*/  MOV R7, 0x1000 ;  /* 0x0000100000077802 */ /* 0x000fe20000000f00 */
[----:B------:R-:W3:Y:S01]  /*3c50*/  LDCU UR27, c[0x0][0x374] ;  /* 0x00006e80ff1b77ac */ /* 0x000ee20008000800 */
[----:B------:R-:W4:Y:S01]  /*3c60*/  LDC.64 R2, c[0x0][0x888] ;  /* 0x00022200ff027b82 */ /* 0x000f220000000a00 */
[----:B------:R-:W3:Y:S01]  /*3c70*/  LDCU UR15, c[0x0][0xb0c] ;  /* 0x00016180ff0f77ac */ /* 0x000ee20008000800 */
[----:B------:R-:W2:Y:S06]  /*3c80*/  LDCU UR38, c[0x0][0xb20] ;  /* 0x00016400ff2677ac */ /* 0x000eac0008000800 */
[----:B------:R-:W4:Y:S01]  /*3c90*/  LDC.64 R4, c[0x0][0x890] ;  /* 0x00022400ff047b82 */ /* 0x000f220000000a00 */
[----:B------:R-:W2:Y:S01]  /*3ca0*/  LDCU UR4, c[0x0][0xb30] ;  /* 0x00016600ff0477ac */ /* 0x000ea20008000800 */
[----:B------:R-:W-:Y:S01]  /*3cb0*/  UMOV UR21, 0x400 ;  /* 0x0000040000157882 */ /* 0x000fe20000000000 */
[----:B-1----:R-:W-:-:S02]  /*3cc0*/  UIMAD.WIDE.U32 UR6, UR32, UR28, URZ ;  /* 0x0000001c200672a5 */ /* 0x002fc4000f8e00ff */
[----:B---3--:R-:W-:Y:S02]  /*3cd0*/  UIMAD.WIDE.U32 UR8, UR27, UR31, URZ ;  /* 0x0000001f1b0872a5 */ /* 0x008fe4000f8e00ff */
[----:B------:R-:W-:Y:S02]  /*3ce0*/  ULEA UR21, UR45, UR21, 0x18 ;  /* 0x000000152d157291 */ /* 0x000fe4000f8ec0ff */
[----:B------:R-:W-:Y:S02]  /*3cf0*/  UPLOP3.LUT UP3, UPT, UPT, UPT, UPT, 0x40, 0x4 ;  /* 0x000000000004789c */ /* 0x000fe40003f6e870 */
[----:B------:R-:W-:Y:S01]  /*3d00*/  UIADD3 UR33, UPT, UPT, UR21, 0x38, URZ ;  /* 0x0000003815217890 */ /* 0x000fe2000fffe0ff */
[----:B------:R-:W-:Y:S01]  /*3d10*/  UMOV UR6, UR7 ;  /* 0x0000000700067c82 */ /* 0x000fe20008000000 */
[----:B------:R-:W-:Y:S01]  /*3d20*/  UMOV UR34, UR9 ;  /* 0x0000000900227c82 */ /* 0x000fe20008000000 */
[----:B------:R-:W-:Y:S02]  /*3d30*/  UISETP.GE.AND UP0, UPT, UR42, 0x1, UPT ;  /* 0x000000012a00788c */ /* 0x000fe4000bf06270 */
[----:B------:R-:W-:Y:S01]  /*3d40*/  UISETP.NE.AND UP4, UPT, UR42, 0x1, UPT ;  /* 0x000000012a00788c */ /* 0x000fe2000bf85270 */
[----:B------:R-:W1:Y:S01]  /*3d50*/  LDCU.64 UR22, c[0x0][0xb28] ;  /* 0x00016500ff1677ac */ /* 0x000e620008000a00 */
[----:B------:R-:W-:-:S02]  /*3d60*/  UISETP.NE.AND UP6, UPT, UR15, 0x1, UPT ;  /* 0x000000010f00788c */ /* 0x000fc4000bfc5270 */
[----:B------:R-:W-:Y:S02]  /*3d70*/  UISETP.NE.AND UP5, UPT, UR30, 0x1, UPT ;  /* 0x000000011e00788c */ /* 0x000fe4000bfa5270 */
[----:B------:R-:W-:Y:S02]  /*3d80*/  UIADD3 UR17, UPT, UPT, UR21, 0x30, URZ ;  /* 0x0000003015117890 */ /* 0x000fe4000fffe0ff */
[----:B------:R-:W-:Y:S02]  /*3d90*/  UPRMT UR33, UR45, 0x654, UR33 ;  /* 0x000006542d217896 */ /* 0x000fe40008000021 */
[----:B------:R-:W-:Y:S02]  /*3da0*/  USHF.R.U32.HI UR35, URZ, UR29, UR6 ;  /* 0x0000001dff237299 */ /* 0x000fe40008011606 */
[----:B--2---:R-:W-:Y:S02]  /*3db0*/  USHF.R.U32.HI UR34, URZ, UR38, UR34 ;  /* 0x00000026ff227299 */ /* 0x004fe40008011622 */
[----:B------:R-:W-:-:S11]  /*3dc0*/  UISETP.NE.AND UP2, UPT, UR4, 0x1, UPT ;  /* 0x000000010400788c */ /* 0x000fd6000bf45270 */
.L_x_82:
[C---:B------:R-:W-:Y:S02]  /*3dd0*/  LEA R12, R14.reuse, UR21, 0x3 ;  /* 0x000000150e0c7c11 */ /* 0x040fe4000f8e18ff */
[----:B------:R-:W-:Y:S02]  /*3de0*/  SHF.L.U32 R0, R13, 0x1f, RZ ;  /* 0x0000001f0d007819 */ /* 0x000fe400000006ff */
[----:B------:R-:W-:Y:S02]  /*3df0*/  LEA R8, R14, UR21, 0x4 ;  /* 0x000000150e087c11 */ /* 0x000fe4000f8e20ff */
[----:B--2---:R-:W2:Y:S02]  /*3e00*/  SYNCS.PHASECHK.TRANS64.TRYWAIT P0, [R12+URZ+0x60], R0 ;  /* 0x000060000c0075a7 */ /* 0x004ea400080011ff */
[----:B--2---:R-:W-:Y:S05]  /*3e10*/  @!P0 BRA `(.L_x_74) ;  /* 0x0000003c00a48947 */ /* 0x004fea0003800000 */
.L_x_136:
[----:B------:R-:W3:Y:S01]  /*3e20*/  LDS.128 R8, [R8+0xf0] ;  /* 0x0000f00008087984 */ /* 0x000ee20000000c00 */
[----:B------:R-:W-:Y:S01]  /*3e30*/  UISETP.GE.AND UP0, UPT, UR42, 0x1, UPT ;  /* 0x000000012a00788c */ /* 0x000fe2000bf06270 */
[----:B------:R-:W-:Y:S01]  /*3e40*/  @!PT LDS RZ, [RZ] ;  /* 0x00000000fffff984 */ /* 0x000fe20000000800 */
[----:B------:R-:W-:Y:S01]  /*3e50*/  @!PT LDS RZ, [RZ] ;  /* 0x00000000fffff984 */ /* 0x000fe20000000800 */
[----:B------:R-:W-:Y:S01]  /*3e60*/  @!PT LDS RZ, [RZ] ;  /* 0x00000000fffff984 */ /* 0x000fe20000000800 */
[----:B------:R-:W-:Y:S01]  /*3e70*/  @!PT LDS RZ, [RZ] ;  /* 0x00000000fffff984 */ /* 0x000fe20000000800 */
[----:B------:R1:W-:Y:S06]  /*3e80*/  MEMBAR.ALL.CTA ;  /* 0x0000000000007992 */ /* 0x0003ec0000008000 */
[----:B-1----:R-:W1:Y:S01]  /*3e90*/  FENCE.VIEW.ASYNC.S ;  /* 0x00000000000073c6 */ /* 0x002e620000000000 */
[----:B---3--:R-:W-:Y:S11]  /*3ea0*/  LOP3.LUT P0, RZ, R10, 0x1, RZ, 0xc0, !PT ;  /* 0x000000010aff7812 */ /* 0x008ff6000780c0ff */
[----:B------:R-:W-:Y:S02]  /*3eb0*/  @!UPT UIADD3 URZ, UPT, UPT, URZ, URZ, URZ ;  /* 0x000000fffffff290 */ /* 0x000fe4000fffe0ff */
[----:B-1----:R-:W-:Y:S01]  /*3ec0*/  VOTEU.ANY UP1, P0 ;  /* 0x0000000000ff7886 */ /* 0x002fe20000020100 */
[----:B------:R-:W-:Y:S11]  /*3ed0*/  PLOP3.LUT P0, PT, PT, PT, UP1, 0x80, 0x8 ;  /* 0x000000000008781c */ /* 0x000ff60003f0f018 */
[----:B------:R-:W-:Y:S02]  /*3ee0*/  @!UPT UIADD3 URZ, UPT, UPT, URZ, URZ, URZ ;  /* 0x000000fffffff290 */ /* 0x000fe4000fffe0ff */
[----:B--2---:R-:W-:Y:S02]  /*3ef0*/  @P0 SHF.R.U32.HI R0, RZ, 0x10, R9 ;  /* 0x00000010ff000819 */ /* 0x004fe40000011609 */
[----:B------:R-:W-:Y:S02]  /*3f00*/  @P0 MOV R6, R8 ;  /* 0x0000000800060202 */ /* 0x000fe40000000f00 */
[----:B------:R-:W-:Y:S01]  /*3f10*/  @P0 R2UR UR4, R0 ;  /* 0x00000000000402ca */ /* 0x000fe200000e0000 */
[----:B------:R-:W-:Y:S01]  /*3f20*/  VIADD R0, R12, 0x70 ;  /* 0x000000700c007836 */ /* 0x000fe20000000000 */
[----:B------:R-:W-:Y:S02]  /*3f30*/  @P0 LOP3.LUT R8, R9, 0xffff, RZ, 0xc0, !PT ;  /* 0x0000ffff09080812 */ /* 0x000fe400078ec0ff */
[----:B------:R-:W-:Y:S02]  /*3f40*/  @P0 R2UR UR6, R6 ;  /* 0x00000000060602ca */ /* 0x000fe400000e0000 */
[----:B------:R-:W-:Y:S02]  /*3f50*/  PRMT R0, RZ, 0x654, R0 ;  /* 0x00000654ff007816 */ /* 0x000fe40000000000 */
[----:B------:R-:W-:Y:S02]  /*3f60*/  @P0 R2UR UR5, R8 ;  /* 0x00000000080502ca */ /* 0x000fe400000e0000 */
[----:B------:R1:W-:Y:S03]  /*3f70*/  SYNCS.ARRIVE.TRANS64.RED.A1T0 RZ, [R0+URZ], RZ ;  /* 0x000000ff00ff79a7 */ /* 0x0003e600081004ff */
[----:B------:R-:W-:Y:S04]  /*3f80*/  @UP1 UMOV UR26, UR4 ;  /* 0x00000004001a1c82 */ /* 0x000fe80008000000 */
[----:B------:R-:W-:Y:S04]  /*3f90*/  @UP1 UMOV UR14, UR6 ;  /* 0x00000006000e1c82 */ /* 0x000fe80008000000 */
[----:B------:R-:W-:Y:S01]  /*3fa0*/  @UP1 UMOV UR13, UR5 ;  /* 0x00000005000d1c82 */ /* 0x000fe20008000000 */
[----:B------:R-:W-:Y:S05]  /*3fb0*/  BRA.U !UP0, `(.L_x_75) ;  /* 0x0000000108a47547 */ /* 0x000fea000b800000 */
[----:B------:R-:W-:Y:S02]  /*3fc0*/  UIMAD.WIDE.U32 UR8, UR13, UR31, URZ ;  /* 0x0000001f0d0872a5 */ /* 0x000fe4000f8e00ff */
[----:B------:R-:W-:Y:S02]  /*3fd0*/  UIMAD.WIDE.U32 UR10, UR14, UR28, URZ ;  /* 0x0000001c0e0a72a5 */ /* 0x000fe4000f8e00ff */
[----:B------:R-:W-:Y:S02]  /*3fe0*/  USEL UR4, UR27, UR34, !UP5 ;  /* 0x000000221b047287 */ /* 0x000fe4000e800000 */
[----:B------:R-:W-:Y:S02]  /*3ff0*/  USEL UR7, UR32, UR35, !UP6 ;  /* 0x0000002320077287 */ /* 0x000fe4000f000000 */
[----:B------:R-:W-:Y:S02]  /*4000*/  UIMAD.WIDE.U32 UR18, UR4, UR22, URZ ;  /* 0x00000016041272a5 */ /* 0x000fe4000f8e00ff */
[----:B------:R-:W-:Y:S01]  /*4010*/  UIMAD.WIDE.U32 UR24, UR7, UR22, URZ ;  /* 0x00000016071872a5 */ /* 0x000fe2000f8e00ff */
[----:B------:R-:W-:Y:S02]  /*4020*/  UMOV UR5, UR9 ;  /* 0x0000000900057c82 */ /* 0x000fe40008000000 */
[----:B------:R-:W-:Y:S03]  /*4030*/  USHF.R.U32.HI UR6, URZ, UR38, UR5 ;  /* 0x00000026ff067299 */ /* 0x000fe60008011605 */
[----:B------:R-:W-:Y:S01]  /*4040*/  UMOV UR5, UR11 ;  /* 0x0000000b00057c82 */ /* 0x000fe20008000000 */
[----:B------:R-:W-:Y:S02]  /*4050*/  USEL UR6, UR13, UR6, !UP5 ;  /* 0x000000060d067287 */ /* 0x000fe4000e800000 */
[----:B------:R-:W-:Y:S02]  /*4060*/  USHF.R.U32.HI UR8, URZ, UR29, UR5 ;  /* 0x0000001dff087299 */ /* 0x000fe40008011605 */
[----:B------:R-:W-:Y:S01]  /*4070*/  UIMAD.WIDE.U32 UR10, UR6, UR22, URZ ;  /* 0x00000016060a72a5 */ /* 0x000fe2000f8e00ff */
[----:B------:R-:W-:Y:S02]  /*4080*/  UMOV UR5, UR19 ;  /* 0x0000001300057c82 */ /* 0x000fe40008000000 */
[----:B------:R-:W-:Y:S03]  /*4090*/  @UP4 USHF.R.U32.HI UR4, URZ, UR23, UR5 ;  /* 0x00000017ff044299 */ /* 0x000fe60008011605 */
[----:B------:R-:W-:Y:S01]  /*40a0*/  UMOV UR5, UR25 ;  /* 0x0000001900057c82 */ /* 0x000fe20008000000 */
[----:B------:R-:W-:Y:S02]  /*40b0*/  UIMAD UR4, UR42, UR4, URZ ;  /* 0x000000042a0472a4 */ /* 0x000fe4000f8e02ff */
[----:B------:R-:W-:Y:S02]  /*40c0*/  @UP4 USHF.R.U32.HI UR7, URZ, UR23, UR5 ;  /* 0x00000017ff074299 */ /* 0x000fe40008011605 */
[----:B------:R-:W-:Y:S02]  /*40d0*/  USEL UR5, UR14, UR8, !UP6 ;  /* 0x000000080e057287 */ /* 0x000fe4000f000000 */
[----:B------:R-:W-:Y:S02]  /*40e0*/  UIMAD UR8, UR42, UR7, URZ ;  /* 0x000000072a0872a4 */ /* 0x000fe4000f8e02ff */
[----:B------:R-:W-:Y:S03]  /*40f0*/  UISETP.GE.AND UP0, UPT, UR6, UR4, UPT ;  /* 0x000000040600728c */ /* 0x000fe6000bf06270 */
[----:B------:R-:W-:Y:S01]  /*4100*/  UMOV UR4, UR11 ;  /* 0x0000000b00047c82 */ /* 0x000fe20008000000 */
[----:B------:R-:W-:Y:S02]  /*4110*/  UISETP.GE.OR UP0, UPT, UR5, UR8, UP0 ;  /* 0x000000080500728c */ /* 0x000fe40008706670 */
[----:B------:R-:W-:Y:S02]  /*4120*/  USHF.R.U32.HI UR4, URZ, UR23, UR4 ;  /* 0x00000017ff047299 */ /* 0x000fe40008011604 */
[----:B------:R-:W-:Y:S02]  /*4130*/  UIMAD.WIDE.U32 UR8, UR5, UR22, URZ ;  /* 0x00000016050872a5 */ /* 0x000fe4000f8e00ff */
[----:B------:R-:W-:Y:S04]  /*4140*/  USEL UR10, UR6, UR4, !UP4 ;  /* 0x00000004060a7287 */ /* 0x000fe8000e000000 */
[----:B------:R-:W-:Y:S01]  /*4150*/  UIADD3 UR11, UPT, UPT, -UR10, URZ, URZ ;  /* 0x000000ff0a0b7290 */ /* 0x000fe2000fffe1ff */
[----:B------:R-:W-:Y:S02]  /*4160*/  @!UP0 UMOV UR4, UR9 ;  /* 0x0000000900048c82 */ /* 0x000fe40008000000 */
[----:B------:R-:W-:Y:S02]  /*4170*/  @!UP0 USHF.R.U32.HI UR4, URZ, UR23, UR4 ;  /* 0x00000017ff048299 */ /* 0x000fe40008011604 */
[----:B------:R-:W-:Y:S02]  /*4180*/  UIMAD UR8, UR42, UR11, UR6 ;  /* 0x0000000b2a0872a4 */ /* 0x000fe4000f8e0206 */
[----:B------:R-:W-:Y:S04]  /*4190*/  @!UP0 USEL UR4, UR5, UR4, !UP4 ;  /* 0x0000000405048287 */ /* 0x000fe8000e000000 */
[----:B------:R-:W-:Y:S02]  /*41a0*/  @!UP0 UIMAD UR8, UR7, UR8, UR4 ;  /* 0x00000008070882a4 */ /* 0x000fe4000f8e0204 */
[----:B------:R-:W-:Y:S02]  /*41b0*/  @!UP0 UIADD3 UR9, UPT, UPT, UR10, -UR4, URZ ;  /* 0x800000040a098290 */ /* 0x000fe4000fffe0ff */
[----:B------:R-:W-:Y:S02]  /*41c0*/  UIADD3 UR4, UPT, UPT, -UR5, URZ, URZ ;  /* 0x000000ff05047290 */ /* 0x000fe4000fffe1ff */
[----:B------:R-:W-:Y:S02]  /*41d0*/  UIADD3 UR7, UPT, UPT, -UR6, URZ, URZ ;  /* 0x000000ff06077290 */ /* 0x000fe4000fffe1ff */
[----:B------:R-:W-:Y:S02]  /*41e0*/  @!UP0 UIMAD UR6, UR9, UR42, UR5 ;  /* 0x0000002a090682a4 */ /* 0x000fe4000f8e0205 */
[----:B------:R-:W-:Y:S02]  /*41f0*/  UIMAD UR14, UR15, UR4, UR14 ;  /* 0x000000040f0e72a4 */ /* 0x000fe4000f8e020e */
[----:B------:R-:W-:Y:S01]  /*4200*/  UIMAD UR13, UR30, UR7, UR13 ;  /* 0x000000071e0d72a4 */ /* 0x000fe2000f8e020d */
[----:B------:R-:W-:Y:S02]  /*4210*/  @!UP0 UMOV UR5, UR8 ;  /* 0x0000000800058c82 */ /* 0x000fe40008000000 */
[----:B------:R-:W-:Y:S02]  /*4220*/  UIMAD UR14, UR5, UR15, UR14 ;  /* 0x0000000f050e72a4 */ /* 0x000fe4000f8e020e */
[----:B------:R-:W-:Y:S11]  /*4230*/  UIMAD UR13, UR6, UR30, UR13 ;  /* 0x0000001e060d72a4 */ /* 0x000ff6000f8e020d */
[----:B------:R-:W-:Y:S01]  /*4240*/  @!UPT UIADD3 URZ, UPT, UPT, URZ, URZ, URZ ;  /* 0x000000fffffff290 */ /* 0x000fe2000fffe0ff */
.L_x_75:
[----:B------:R-:W2:Y:S01]  /*4250*/  @!UP2 LDCU.128 UR8, c[0x0][0xb10] ;  /* 0x00016200ff08a7ac */ /* 0x000ea20008000c00 */
[C---:B----4-:R-:W-:Y:S02]  /*4260*/  ISETP.NE.U32.AND P1, PT, R4.reuse, RZ, PT ;  /* 0x000000ff0400720c */ /* 0x050fe40003f25070 */
[----:B------:R-:W-:Y:S02]  /*4270*/  ISETP.NE.U32.AND P0, PT, R4, RZ, PT ;  /* 0x000000ff0400720c */ /* 0x000fe40003f05070 */
[C---:B------:R-:W-:Y:S02]  /*4280*/  ISETP.NE.AND.EX P1, PT, R5.reuse, RZ, PT, P1 ;  /* 0x000000ff0500720c */ /* 0x040fe40003f25310 */
[----:B------:R-:W-:Y:S01]  /*4290*/  ISETP.NE.AND.EX P0, PT, R5, RZ, PT, P0 ;  /* 0x000000ff0500720c */ /* 0x000fe20003f05300 */
[----:B------:R-:W3:Y:S01]  /*42a0*/  @!UP2 LDCU UR5, c[0x0][0xb0c] ;  /* 0x00016180ff05a7ac */ /* 0x000ee20008000800 */
[----:B------:R-:W-:Y:S01]  /*42b0*/  SHF.L.U32 R9, R15, 0x1f, RZ ;  /* 0x0000001f0f097819 */ /* 0x000fe200000006ff */
[----:B------:R-:W-:Y:S02]  /*42c0*/  USHF.L.U32 UR19, UR16, 0x6, URZ ;  /* 0x0000000610137899 */ /* 0x000fe400080006ff */
[----:B------:R-:W-:Y:S02]  /*42d0*/  USHF.L.U32 UR18, UR20, 0x7, URZ ;  /* 0x0000000714127899 */ /* 0x000fe400080006ff */
[----:B--2---:R-:W-:Y:S07]  /*42e0*/  UIMAD.WIDE.U32 UR6, UR14, UR8, URZ ;  /* 0x000000080e0672a5 */ /* 0x004fee000f8e00ff */
[----:B------:R-:W-:Y:S01]  /*42f0*/  @!UP2 UMOV UR4, UR7 ;  /* 0x000000070004ac82 */ /* 0x000fe20008000000 */
[----:B---3--:R-:W-:Y:S02]  /*4300*/  @!UP2 UISETP.NE.AND UP0, UPT, UR5, 0x1, UPT ;  /* 0x000000010500a88c */ /* 0x008fe4000bf05270 */
[----:B------:R-:W-:Y:S02]  /*4310*/  @!UP2 USHF.R.U32.HI UR4, URZ, UR9, UR4 ;  /* 0x00000009ff04a299 */ /* 0x000fe40008011604 */
[----:B------:R-:W-:Y:S02]  /*4320*/  UIMAD.WIDE.U32 UR6, UR13, UR11, URZ ;  /* 0x0000000b0d0672a5 */ /* 0x000fe4000f8e00ff */
[----:B------:R-:W-:Y:S02]  /*4330*/  @!UP2 USEL UR8, UR14, UR4, !UP0 ;  /* 0x000000040e08a287 */ /* 0x000fe4000c000000 */
[----:B------:R-:W-:Y:S03]  /*4340*/  @!UP2 UISETP.NE.AND UP0, UPT, UR10, 0x1, UPT ;  /* 0x000000010a00a88c */ /* 0x000fe6000bf05270 */
[----:B------:R-:W-:Y:S02]  /*4350*/  @!UP2 UMOV UR6, UR7 ;  /* 0x000000070006ac82 */ /* 0x000fe40008000000 */
[----:B------:R-:W2:Y:S02]  /*4360*/  @!UP2 LDCU UR4, c[0x0][0xb20] ;  /* 0x00016400ff04a7ac */ /* 0x000ea40008000800 */
[----:B--2---:R-:W-:Y:S04]  /*4370*/  @!UP2 USHF.R.U32.HI UR6, URZ, UR4, UR6 ;  /* 0x00000004ff06a299 */ /* 0x004fe80008011606 */
[----:B------:R-:W-:Y:S04]  /*4380*/  @!UP2 USEL UR6, UR13, UR6, !UP0 ;  /* 0x000000060d06a287 */ /* 0x000fe8000c000000 */
[----:B------:R-:W-:Y:S02]  /*4390*/  @!UP2 UIADD3 UR4, UPT, UPT, -UR8, UR6, URZ ;  /* 0x000000060804a290 */ /* 0x000fe4000fffe1ff */
[----:B------:R-:W-:Y:S02]  /*43a0*/  @!UP2 UIADD3 UR6, UPT, UPT, UR8, -UR6, URZ ;  /* 0x800000060806a290 */ /* 0x000fe4000fffe0ff */
[----:B------:R-:W-:Y:S02]  /*43b0*/  @!UP2 UIMAD UR14, UR4, UR5, UR14 ;  /* 0x00000005040ea2a4 */ /* 0x000fe4000f8e020e */
[----:B------:R-:W-:Y:S01]  /*43c0*/  @!UP2 UIMAD UR13, UR6, UR10, UR13 ;  /* 0x0000000a060da2a4 */ /* 0x000fe2000f8e020d */
[----:B------:R-:W-:Y:S11]  /*43d0*/  BRA.U UP3, `(.L_x_76) ;  /* 0x0000000103107547 */ /* 0x000ff6000b800000 */
[----:B------:R-:W-:Y:S04]  /*43e0*/  MOV R6, UR37 ;  /* 0x0000002500067c02 */ /* 0x000fe80008000f00 */
[----:B------:R-:W-:Y:S04]  /*43f0*/  SHF.L.U32 R6, R6, 0x1f, RZ ;  /* 0x0000001f06067819 */ /* 0x000fe800000006ff */
[----:B------:R-:W2:Y:S02]  /*4400*/  SYNCS.PHASECHK.TRANS64.TRYWAIT P2, [UR21+0x58], R6 ;  /* 0x00005806ff0075a7 */ /* 0x000ea40008041115 */
[----:B--2---:R-:W-:Y:S05]  /*4410*/  @!P2 BRA `(.L_x_77) ;  /* 0x000000380038a947 */ /* 0x004fea0003800000 */
.L_x_76:
[----:B------:R-:W-:Y:S05]  /*4420*/  @!P1 BRA `(.L_x_78) ;  /* 0x0000000000309947 */ /* 0x000fea0003800000 */
[----:B------:R-:W-:Y:S01]  /*4430*/  ISETP.NE.U32.AND P1, PT, R2, RZ, PT ;  /* 0x000000ff0200720c */ /* 0x000fe20003f25070 */
[----:B------:R-:W2:Y:S01]  /*4440*/  LDCU.64 UR4, c[0x0][0x358] ;  /* 0x00006b00ff0477ac */ /* 0x000ea20008000a00 */
[----:B------:R-:W-:Y:S02]  /*4450*/  IMAD.MOV.U32 R74, RZ, RZ, 0x1 ;  /* 0x00000001ff4a7424 */ /* 0x000fe400078e00ff */
[----:B------:R-:W-:Y:S11]  /*4460*/  ISETP.NE.AND.EX P1, PT, R3, RZ, PT, P1 ;  /* 0x000000ff0300720c */ /* 0x000ff60003f25310 */
[----:B------:R-:W-:Y:S02]  /*4470*/  @!UPT UIADD3 URZ, UPT, UPT, URZ, URZ, URZ ;  /* 0x000000fffffff290 */ /* 0x000fe4000fffe0ff */
[----:B------:R-:W3:Y:S01]  /*4480*/  @P1 LDC.64 R10, c[0x0][0x888] ;  /* 0x00022200ff0a1b82 */ /* 0x000ee20000000a00 */
[----:B-1----:R-:W-:Y:S04]  /*4490*/  @P1 IMAD R0, R4, UR36, RZ ;  /* 0x0000002404001c24 */ /* 0x002fe8000f8e02ff */
[----:B---3--:R-:W-:Y:S04]  /*44a0*/  @P1 IMAD.WIDE R10, R0, 0x4, R10 ;  /* 0x00000004000a1825 */ /* 0x008fe800078e020a */
[----:B------:R-:W-:Y:S01]  /*44b0*/  HFMA2 R0, -RZ, RZ, 0, 5.9604644775390625e-08 ;  /* 0x00000001ff007431 */ /* 0x000fe200000001ff */
[----:B--2--5:R2:W5:Y:S04]  /*44c0*/  @P1 LDG.E R40, desc[UR4][R10.64] ;  /* 0x000000040a281981 */ /* 0x024568000c1e1900 */
[----:B------:R-:W-:Y:S01]  /*44d0*/  @!P1 PRMT R74, R0, 0x7610, R74 ;  /* 0x00007610004a9816 */ /* 0x000fe2000000004a */
[----:B--2---:R-:W3:Y:S06]  /*44e0*/  @!P1 LDC R40, c[0x0][0x880] ;  /* 0x00022000ff289b82 */ /* 0x004eec0000000800 */
.L_x_78:
[----:B---3-5:R-:W-:Y:S01]  /*44f0*/  @!P0 ISETP.EQ.AND P1, PT, R40, RZ, PT ;  /* 0x000000ff2800820c */ /* 0x028fe20003f22270 */
[----:B------:R-:W-:Y:S01]  /*4500*/  @!UPT UIADD3 URZ, UPT, UPT, URZ, URZ, URZ ;  /* 0x000000fffffff290 */ /* 0x000fe2000fffe0ff */
[----:B------:R-:W-:Y:S11]  /*4510*/  @!P0 BRA `(.L_x_79) ;  /* 0x0000000000188947 */ /* 0x000ff60003800000 */
[----:B------:R-:W-:Y:S02]  /*4520*/  LOP3.LUT P0, RZ, R74, 0xff, RZ, 0xc0, !PT ;  /* 0x000000ff4aff7812 */ /* 0x000fe4000780c0ff */
[----:B------:R-:W-:Y:S04]  /*4530*/  ISETP.NE.U32.AND P1, PT, R2, RZ, PT ;  /* 0x000000ff0200720c */ /* 0x000fe80003f25070 */
[----:B------:R-:W-:Y:S04]  /*4540*/  ISETP.NE.AND.EX P1, PT, R3, RZ, PT, P1 ;  /* 0x000000ff0300720c */ /* 0x000fe80003f25310 */
[----:B------:R-:W-:Y:S03]  /*4550*/  PLOP3.LUT P1, PT, P1, PT, PT, 0x8, 0x80 ;  /* 0x000000000080781c */ /* 0x000fe60000f2e170 */
[----:B------:R-:W-:Y:S11]  /*4560*/  @P0 ISETP.EQ.AND P1, PT, R40, RZ, PT ;  /* 0x000000ff2800020c */ /* 0x000ff60003f22270 */
[----:B------:R-:W-:Y:S02]  /*4570*/  @!UPT UIADD3 URZ, UPT, UPT, URZ, URZ, URZ ;  /* 0x000000fffffff290 */ /* 0x000fe4000fffe0ff */
.L_x_79:
[----:B------:R-:W2:Y:S01]  /*4580*/  SYNCS.PHASECHK.TRANS64.TRYWAIT P2, [UR21+0x40], R9 ;  /* 0x00004009ff0075a7 */ /* 0x000ea20008041115 */
[----:B------:R-:W-:Y:S04]  /*4590*/  ELECT P0, URZ, PT ;  /* 0x0000000000ff782f */ /* 0x000fe80003800000 */
[----:B------:R-:W-:Y:S11]  /*45a0*/  PLOP3.LUT P1, PT, P1, P0, PT, 0xf2, 0x2f ;  /* 0x00000000002f781c */ /* 0x000ff60000f21e72 */
[----:B------:R-:W-:Y:S02]  /*45b0*/  @!UPT UIADD3 URZ, UPT, UPT, URZ, URZ, URZ ;  /* 0x000000fffffff290 */ /* 0x000fe4000fffe0ff */
[----:B------:R-:W-:Y:S05]  /*45c0*/  @!P1 IADD3 R8, P0, PT, R16, 0x580, RZ ;  /* 0x0000058010089810 */ /* 0x000fea0007f1e0ff */
[----:B-1----:R-:W-:Y:S01]  /*45d0*/  @!P1 IMAD.X R6, RZ, RZ, R17, P0 ;  /* 0x000000ffff069224 */ /* 0x002fe200000e0611 */
[----:B--2---:R-:W-:Y:S07]  /*45e0*/  @!P2 BRA `(.L_x_80) ;  /* 0x0000003400dca947 */ /* 0x004fee0003800000 */
.L_x_139:
[----:B------:R-:W-:Y:S01]  /*45f0*/  @!P1 R2UR UR5, R8 ;  /* 0x00000000080592ca */ /* 0x000fe200000e0000 */
[----:B------:R-:W-:Y:S01]  /*4600*/  VOTEU.ALL UP0, P1 ;  /* 0x0000000000ff7886 */ /* 0x000fe20000800000 */
[----:B------:R-:W-:Y:S01]  /*4610*/  @!P1 R2UR UR4, R6 ;  /* 0x00000000060492ca */ /* 0x000fe200000e0000 */
[----:B-1----:R-:W-:Y:S01]  /*4620*/  @!P1 IMAD.MOV.U32 R0, RZ, RZ, 0x1000 ;  /* 0x00001000ff009424 */ /* 0x002fe200078e00ff */
[----:B------:R-:W-:Y:S01]  /*4630*/  UMOV UR8, 0x0 ;  /* 0x0000000000087882 */ /* 0x000fe20000000000 */
[----:B------:R-:W-:Y:S01]  /*4640*/  UMOV UR9, 0x10000000 ;  /* 0x1000000000097882 */ /* 0x000fe20000000000 */
[----:B------:R-:W-:Y:S01]  /*4650*/  @!UP0 UIADD3 UR16, UPT, UPT, UR21, 0x200, URZ ;  /* 0x0000020015108890 */ /* 0x000fe2000fffe0ff */
[----:B------:R-:W-:Y:S01]  /*4660*/  VIADD R14, R14, 0x1 ;  /* 0x000000010e0e7836 */ /* 0x000fe20000000000 */
[----:B------:R-:W-:Y:S01]  /*4670*/  VOTEU.ALL UP0, P1 ;  /* 0x0000000000ff7886 */ /* 0x000fe20000800000 */
[----:B------:R-:W-:Y:S01]  /*4680*/  UMOV UR20, UR36 ;  /* 0x0000002400147c82 */ /* 0x000fe20008000000 */
[----:B------:R-:W-:Y:S03]  /*4690*/  UPRMT UR6, UR45, 0x654, UR17 ;  /* 0x000006542d067896 */ /* 0x000fe60008000011 */
[----:B------:R-:W-:Y:S02]  /*46a0*/  IMAD.U32 R10, RZ, RZ, UR5 ;  /* 0x00000005ff0a7e24 */ /* 0x000fe4000f8e00ff */
[----:B------:R-:W-:Y:S03]  /*46b0*/  IMAD.U32 R11, RZ, RZ, UR4 ;  /* 0x00000004ff0b7e24 */ /* 0x000fe6000f8e00ff */
[----:B------:R-:W-:Y:S02]  /*46c0*/  @!P1 R2UR UR4, R10 ;  /* 0x000000000a0492ca */ /* 0x000fe400000e0000 */
[----:B------:R-:W-:Y:S11]  /*46d0*/  @!P1 R2UR UR5, R11 ;  /* 0x000000000b0592ca */ /* 0x000ff600000e0000 */
[----:B------:R-:W-:Y:S02]  /*46e0*/  @!UPT UIADD3 URZ, UPT, UPT, URZ, URZ, URZ ;  /* 0x000000fffffff290 */ /* 0x000fe4000fffe0ff */
[----:B------:R1:W-:Y:S01]  /*46f0*/  @!UP0 UTMALDG.3D [UR16], [UR4], desc[UR8] ;  /* 0x00000810040085b4 */ /* 0x0003e20008011000 */
[----:B------:R1:W-:Y:S01]  /*4700*/  @!P1 SYNCS.ARRIVE.TRANS64.RED.A0TR RZ, [UR21+0x30], R0 ;  /* 0x00003000ffff99a7 */ /* 0x0003e20008300415 */
[----:B------:R-:W-:Y:S01]  /*4710*/  SYNCS.ARRIVE.TRANS64.RED.A1T0 RZ, [UR6], RZ ;  /* 0x000000ffffff79a7 */ /* 0x000fe20008100406 */
[----:B------:R-:W2:Y:S02]  /*4720*/  SYNCS.PHASECHK.TRANS64.TRYWAIT P0, [UR21+0x48], R9 ;  /* 0x00004809ff0075a7 */ /* 0x000ea40008001115 */
[----:B-12---:R-:W-:Y:S05]  /*4730*/  @!P0 BRA `(.L_x_81) ;  /* 0x0000003400a08947 */ /* 0x006fea0003800000 */
.L_x_141:
[----:B------:R-:W-:Y:S01]  /*4740*/  @!P1 IADD3 R6, P0, PT, R16, 0x580, RZ ;  /* 0x0000058010069810 */ /* 0x000fe20007f1e0ff */
[----:B------:R-:W-:Y:S01]  /*4750*/  VOTEU.ALL UP0, P1 ;  /* 0x0000000000ff7886 */ /* 0x000fe20000800000 */
[----:B------:R-:W-:Y:S01]  /*4760*/  UMOV UR6, 0x0 ;  /* 0x0000000000067882 */ /* 0x000fe20000000000 */
[----:B------:R-:W-:Y:S01]  /*4770*/  UMOV UR7, 0x10000000 ;  /* 0x1000000000077882 */ /* 0x000fe20000000000 */
[----:B------:R-:W-:Y:S01]  /*4780*/  @!P1 R2UR UR5, R6 ;  /* 0x00000000060592ca */ /* 0x000fe200000e0000 */
[----:B-1----:R-:W-:Y:S01]  /*4790*/  @!P1 IMAD.X R0, RZ, RZ, R17, P0 ;  /* 0x000000ffff009224 */ /* 0x002fe200000e0611 */
[----:B------:R-:W-:Y:S01]  /*47a0*/  @!UP0 UIADD3 UR10, UPT, UPT, UR18, 0x40, URZ ;  /* 0x00000040120a8890 */ /* 0x000fe2000fffe0ff */
[----:B------:R-:W-:Y:S01]  /*47b0*/  R2UR UR16, R76 ;  /* 0x000000004c1072ca */ /* 0x000fe200000e0000 */
[----:B------:R-:W-:Y:S01]  /*47c0*/  @!UP0 UIADD3 UR8, UPT, UPT, UR21, 0x1200, URZ ;  /* 0x0000120015088890 */ /* 0x000fe2000fffe0ff */
[----:B------:R-:W-:Y:S01]  /*47d0*/  ISETP.NE.AND P0, PT, R14, 0x2, PT ;  /* 0x000000020e00780c */ /* 0x000fe20003f05270 */
[----:B------:R-:W-:Y:S01]  /*47e0*/  @!UP0 UIADD3 UR9, UPT, UPT, UR21, 0x38, URZ ;  /* 0x0000003815098890 */ /* 0x000fe2000fffe0ff */
[----:B------:R-:W-:Y:S01]  /*47f0*/  @!P1 R2UR UR4, R0 ;  /* 0x00000000000492ca */ /* 0x000fe200000e0000 */
[----:B------:R-:W-:Y:S01]  /*4800*/  VOTEU.ALL UP0, P1 ;  /* 0x0000000000ff7886 */ /* 0x000fe20000800000 */
[----:B------:R-:W-:Y:S01]  /*4810*/  UMOV UR11, UR19 ;  /* 0x00000013000b7c82 */ /* 0x000fe20008000000 */
[----:B------:R-:W-:Y:S01]  /*4820*/  UMOV UR12, UR36 ;  /* 0x00000024000c7c82 */ /* 0x000fe20008000000 */
[----:B------:R-:W-:Y:S01]  /*4830*/  SEL R0, RZ, 0x1, P0 ;  /* 0x00000001ff007807 */ /* 0x000fe20000000000 */
[----:B------:R-:W-:Y:S01]  /*4840*/  UIADD3 UR20, UPT, UPT, UR13, UR63, URZ ;  /* 0x0000003f0d147290 */ /* 0x000fe2000fffe0ff */
[----:B------:R-:W-:Y:S01]  /*4850*/  IMAD.U32 R8, RZ, RZ, UR5 ;  /* 0x00000005ff087e24 */ /* 0x000fe2000f8e00ff */
[----:B------:R-:W-:Y:S01]  /*4860*/  LOP3.LUT R15, R15, 0x1, RZ, 0x3c, !PT ;  /* 0x000000010f0f7812 */ /* 0x000fe200078e3cff */
[----:B------:R-:W-:Y:S01]  /*4870*/  UPLOP3.LUT UP3, UPT, UPT, UPT, UPT, 0x80, 0x8 ;  /* 0x000000000008789c */ /* 0x000fe20003f6f070 */
[----:B------:R-:W-:Y:S01]  /*4880*/  LOP3.LUT R13, R13, R0, RZ, 0x3c, !PT ;  /* 0x000000000d0d7212 */ /* 0x000fe200078e3cff */
[----:B------:R-:W-:Y:S01]  /*4890*/  UIADD3 UR16, UPT, UPT, UR14, UR16, URZ ;  /* 0x000000100e107290 */ /* 0x000fe2000fffe0ff */
[----:B------:R-:W-:Y:S01]  /*48a0*/  SEL R14, R14, RZ, P0 ;  /* 0x000000ff0e0e7207 */ /* 0x000fe20000000000 */
[----:B------:R-:W-:Y:S01]  /*48b0*/  UMOV UR36, UR26 ;  /* 0x0000001a00247c82 */ /* 0x000fe20008000000 */
[----:B------:R-:W-:Y:S01]  /*48c0*/  IMAD.U32 R9, RZ, RZ, UR4 ;  /* 0x00000004ff097e24 */ /* 0x000fe2000f8e00ff */
[----:B------:R-:W-:Y:S04]  /*48d0*/  @!P1 R2UR UR4, R8 ;  /* 0x00000000080492ca */ /* 0x000fe800000e0000 */
[----:B------:R-:W-:Y:S11]  /*48e0*/  @!P1 R2UR UR5, R9 ;  /* 0x00000000090592ca */ /* 0x000ff600000e0000 */
[----:B------:R-:W-:Y:S02]  /*48f0*/  @!UPT UIADD3 URZ, UPT, UPT, URZ, URZ, URZ ;  /* 0x000000fffffff290 */ /* 0x000fe4000fffe0ff */
[----:B------:R2:W-:Y:S01]  /*4900*/  @!UP0 UTMALDG.3D [UR8], [UR4], desc[UR6] ;  /* 0x00000608040085b4 */ /* 0x0005e20008011000 */
[----:B------:R2:W-:Y:S01]  /*4910*/  @!P1 SYNCS.ARRIVE.TRANS64.RED.A0TR RZ, [UR21+0x38], R7 ;  /* 0x00003807ffff99a7 */ /* 0x0005e20008300415 */
[----:B------:R-:W-:Y:S01]  /*4920*/  SYNCS.ARRIVE.TRANS64.RED.A1T0 RZ, [UR33], RZ ;  /* 0x000000ffffff79a7 */ /* 0x000fe20008100421 */
[----:B------:R-:W-:Y:S05]  /*4930*/  BRA.U UP1, `(.L_x_82) ;  /* 0xfffffff501247547 */ /* 0x000fea000b83ffff */
[----:B------:R-:W-:-:S04]  /*4940*/  SHF.L.U32 R2, R15, 0x1f, RZ ;  /* 0x0000001f0f027819 */ /* 0x000fc800000006ff */
[----:B------:R-:W1:Y:S02]  /*4950*/  SYNCS.PHASECHK.TRANS64.TRYWAIT P0, [UR21+0x40], R2 ;  /* 0x00004002ff0075a7 */ /* 0x000e640008001115 */
[----:B-1----:R-:W-:Y:S05]  /*4960*/  @!P0 BRA `(.L_x_83) ;  /* 0x00000034002c8947 */ /* 0x002fea0003800000 */
.L_x_143:
[----:B-1----:R-:W-:-:S07]  /*4970*/  MOV R0, UR21 ;  /* 0x0000001500007c02 */ /* 0x002fce0008000f00 */
.L_x_84:
[----:B-1----:R-:W-:-:S04]  /*4980*/  SHF.L.U32 R2, R15, 0x1f, RZ ;  /* 0x0000001f0f027819 */ /* 0x002fc800000006ff */
[----:B------:R1:W3:Y:S03]  /*4990*/  SYNCS.PHASECHK.TRANS64.TRYWAIT P0, [R0+URZ+0x48], R2 ;  /* 0x00004802000075a7 */ /* 0x0002e600080011ff */
[----:B---3--:R-:W-:Y:S05]  /*49a0*/  @!P0 NANOSLEEP.SYNCS 0x989680 ;  /* 0x009896800000895d */ /* 0x008fea0003900000 */
[----:B------:R-:W3:Y:S02]  /*49b0*/  @!P0 SYNCS.PHASECHK.TRANS64 P0, [R0+URZ+0x48], R2 ;  /* 0x00004802000085a7 */ /* 0x000ee400080010ff */
[----:B--23--:R-:W-:Y:S05]  /*49c0*/  @P0 EXIT ;  /* 0x000000000000094d */ /* 0x00cfea0003800000 */
[----:B------:R-:W-:Y:S05]  /*49d0*/  BRA `(.L_x_84) ;  /* 0xfffffffc00e87947 */ /* 0x000fea000383ffff */
.L_x_73:
[----:B------:R-:W-:-:S06]  /*49e0*/  UISETP.GE.AND UP0, UPT, UR17, 0x4, UPT ;  /* 0x000000041100788c */ /* 0x000fcc000bf06270 */
[----:B------:R-:W-:-:S13]  /*49f0*/  PLOP3.LUT P0, PT, PT, PT, UP0, 0x80, 0x8 ;  /* 0x000000000008781c */ /* 0x000fda0003f0f008 */
[----:B------:R-:W-:Y:S05]  /*4a00*/  @!P0 EXIT ;  /* 0x000000000000894d */ /* 0x000fea0003800000 */
[----:B------:R-:W-:Y:S01]  /*4a10*/  BAR.SYNC.DEFER_BLOCKING 0x6, 0xa0 ;  /* 0x0182800000007b1d */ /* 0x000fe20000010000 */
[C---:B------:R-:W-:Y:S01]  /*4a20*/  IMAD.SHL.U32 R7, R84.reuse, 0x40, RZ ;  /* 0x0000004054077824 */ /* 0x040fe200078e00ff */
[C---:B------:R-:W-:Y:S01]  /*4a30*/  LOP3.LUT R86, R84.reuse, 0x60, RZ, 0xc0, !PT ;  /* 0x0000006054567812 */ /* 0x040fe200078ec0ff */
[C---:B------:R-:W-:Y:S01]  /*4a40*/  IMAD.SHL.U32 R4, R84.reuse, 0x20, RZ ;  /* 0x0000002054047824 */ /* 0x040fe200078e00ff */
[----:B------:R-:W-:Y:S01]  /*4a50*/  CS2R R82, SRZ ;  /* 0x0000000000527805 */ /* 0x000fe2000001ff00 */
[C---:B------:R-:W-:Y:S01]  /*4a60*/  IMAD.SHL.U32 R5, R84.reuse, 0x8, RZ ;  /* 0x0000000854057824 */ /* 0x040fe200078e00ff */
[----:B------:R-:W-:Y:S02]  /*4a70*/  UMOV UR44, 0x400 ;  /* 0x00000400002c7882 */ /* 0x000fe40000000000 */
[----:B------:R-:W1:Y:S01]  /*4a80*/  LDC.64 R72, c[0x0][0x8b0] ;  /* 0x00022c00ff487b82 */ /* 0x000e620000000a00 */
[----:B------:R-:W-:Y:S01]  /*4a90*/  ULEA UR44, UR45, UR44, 0x18 ;  /* 0x0000002c2d2c7291 */ /* 0x000fe2000f8ec0ff */
[----:B------:R-:W-:Y:S01]  /*4aa0*/  LOP3.LUT R6, R7, 0x180, RZ, 0xc0, !PT ;  /* 0x0000018007067812 */ /* 0x000fe200078ec0ff */
[----:B------:R-:W-:Y:S01]  /*4ab0*/  IMAD.U32 R37, R84, 0x10000, RZ ;  /* 0x0001000054257824 */ /* 0x000fe200078e00ff */
[----:B------:R-:W-:Y:S01]  /*4ac0*/  LOP3.LUT R4, R4, 0xc00, RZ, 0xc0, !PT ;  /* 0x00000c0004047812 */ /* 0x000fe200078ec0ff */
[----:B------:R-:W-:Y:S01]  /*4ad0*/  UIADD3 UR4, UPT, UPT, UR44, 0x2200, URZ ;  /* 0x000022002c047890 */ /* 0x000fe2000fffe0ff */
[----:B------:R-:W-:Y:S01]  /*4ae0*/  LOP3.LUT R5, R6, 0x30, R5, 0xf8, !PT ;  /* 0x0000003006057812 */ /* 0x000fe200078ef805 */
[----:B------:R-:W-:Y:S01]  /*4af0*/  IMAD.SHL.U32 R6, R84, 0x2, RZ ;  /* 0x0000000254067824 */ /* 0x000fe200078e00ff */
[----:B------:R-:W2:Y:S01]  /*4b00*/  LDC.64 R70, c[0x0][0x8a8] ;  /* 0x00022a00ff467b82 */ /* 0x000ea20000000a00 */
[----:B------:R-:W-:Y:S01]  /*4b10*/  LOP3.LUT R4, R4, 0x40, R7, 0xf8, !PT ;  /* 0x0000004004047812 */ /* 0x000fe200078ef807 */
[----:B------:R-:W-:Y:S01]  /*4b20*/  IMAD.MOV.U32 R36, RZ, RZ, RZ ;  /* 0x000000ffff247224 */ /* 0x000fe200078e00ff */
[----:B------:R-:W-:Y:S01]  /*4b30*/  LOP3.LUT R37, R37, 0x600000, RZ, 0xc0, !PT ;  /* 0x0060000025257812 */ /* 0x000fe200078ec0ff */
[----:B------:R-:W-:Y:S01]  /*4b40*/  IMAD.MOV.U32 R78, RZ, RZ, RZ ;  /* 0x000000ffff4e7224 */ /* 0x000fe200078e00ff */
[----:B------:R-:W-:-:S02]  /*4b50*/  LOP3.LUT R84, R84, 0x2, RZ, 0xc0, !PT ;  /* 0x0000000254547812 */ /* 0x000fc400078ec0ff */
[----:B------:R-:W-:Y:S02]  /*4b60*/  CS2R R80, SRZ ;  /* 0x0000000000507805 */ /* 0x000fe4000001ff00 */
[----:B------:R-:W-:Y:S01]  /*4b70*/  LOP3.LUT R5, R5, 0x20, R6, 0x78, !PT ;  /* 0x0000002005057812 */ /* 0x000fe200078e7806 */
[----:B------:R-:W-:Y:S01]  /*4b80*/  IMAD.U32 R85, RZ, RZ, UR4 ;  /* 0x00000004ff557e24 */ /* 0x000fe2000f8e00ff */
[----:B------:R-:W3:Y:S01]  /*4b90*/  LDS R0, [UR44+0x110] ;  /* 0x0001102cff007984 */ /* 0x000ee20008000800 */
[----:B------:R-:W-:Y:S01]  /*4ba0*/  LOP3.LUT R4, R4, 0x200, R7, 0xf8, !PT ;  /* 0x0000020004047812 */ /* 0x000fe200078ef807 */
[----:B------:R-:W-:Y:S01]  /*4bb0*/  IMAD.MOV R79, RZ, RZ, -R84 ;  /* 0x000000ffff4f7224 */ /* 0x000fe200078e0a54 */
[----:B------:R-:W4:Y:S02]  /*4bc0*/  LDCU UR58, c[0x0][0x370] ;  /* 0x00006e00ff3a77ac */ /* 0x000f240008000800 */
[----:B------:R-:W-:Y:S01]  /*4bd0*/  LOP3.LUT R69, R4, R5, RZ, 0xfc, !PT ;  /* 0x0000000504457212 */ /* 0x000fe200078efcff */
[----:B------:R-:W1:Y:S01]  /*4be0*/  LDCU UR43, c[0x0][0xb0c] ;  /* 0x00016180ff2b77ac */ /* 0x000e620008000800 */
[----:B------:R-:W1:Y:S01]  /*4bf0*/  LDCU UR39, c[0x0][0xb30] ;  /* 0x00016600ff2777ac */ /* 0x000e620008000800 */
[----:B------:R-:W1:Y:S01]  /*4c00*/  LDCU.64 UR56, c[0x0][0x888] ;  /* 0x00011100ff3877ac */ /* 0x000e620008000a00 */
[----:B------:R-:W1:Y:S01]  /*4c10*/  LDCU.64 UR40, c[0x0][0xb28] ;  /* 0x00016500ff2877ac */ /* 0x000e620008000a00 */
[----:B------:R-:W1:Y:S01]  /*4c20*/  LDCU.64 UR60, c[0x0][0x890] ;  /* 0x00011200ff3c77ac */ /* 0x000e620008000a00 */
[----:B------:R-:W1:Y:S01]  /*4c30*/  LDCU.128 UR52, c[0x0][0xb10] ;  /* 0x00016200ff3477ac */ /* 0x000e620008000c00 */
[----:B------:R-:W1:Y:S01]  /*4c40*/  LDCU UR47, c[0x0][0x374] ;  /* 0x00006e80ff2f77ac */ /* 0x000e620008000800 */
[----:B------:R-:W-:Y:S01]  /*4c50*/  UIADD3 UR62, UPT, UPT, UR44, 0x200, URZ ;  /* 0x000002002c3e7890 */ /* 0x000fe2000fffe0ff */
[----:B-1234-:R-:W-:-:S11]  /*4c60*/  IMAD.IADD R37, R0, 0x1, R37 ;  /* 0x0000000100257824 */ /* 0x01efd600078e0225 */
.L_x_110:
[----:B------:R-:W-:Y:S02]  /*4c70*/  LEA R3, R78, UR44, 0x3 ;  /* 0x0000002c4e037c11 */ /* 0x000fe4000f8e18ff */
[----:B------:R-:W-:Y:S02]  /*4c80*/  SHF.L.U32 R0, R82, 0x1f, RZ ;  /* 0x0000001f52007819 */ /* 0x000fe400000006ff */
[----:B-1----:R-:W-:Y:S02]  /*4c90*/  LEA R4, R78, UR44, 0x4 ;  /* 0x0000002c4e047c11 */ /* 0x002fe4000f8e20ff */
[----:B------:R-:W1:Y:S02]  /*4ca0*/  SYNCS.PHASECHK.TRANS64.TRYWAIT P0, [R3+URZ+0x60], R0 ;  /* 0x00006000030075a7 */ /* 0x000e6400080011ff */
[----:B-1----:R-:W-:Y:S05]  /*4cb0*/  @!P0 BRA `(.L_x_85) ;  /* 0x0000003000708947 */ /* 0x002fea0003800000 */
.L_x_144:
        /* <DEDUP_REMOVED lines=8> */
[----:B--2---:R-:W-:Y:S11]  /*4d40*/  LOP3.LUT P0, RZ, R6, 0x1, RZ, 0xc0, !PT ;  /* 0x0000000106ff7812 */ /* 0x004ff6000780c0ff */
[----:B------:R-:W-:Y:S02]  /*4d50*/  @!UPT UIADD3 URZ, UPT, UPT, URZ, URZ, URZ ;  /* 0x000000fffffff290 */ /* 0x000fe4000fffe0ff */
[----:B---3--:R-:W-:Y:S01]  /*4d60*/  VOTEU.ANY UP1, P0 ;  /* 0x0000000000ff7886 */ /* 0x008fe20000020100 */
[----:B------:R-:W-:Y:S01]  /*4d70*/  PLOP3.LUT P0, PT, PT, PT, UP1, 0x80, 0x8 ;  /* 0x000000000008781c */ /* 0x000fe20003f0f018 */
[----:B------:R-:W-:Y:S11]  /*4d80*/  UP2UR UR46, UPR, URZ, 0x2 ;  /* 0x00000002ff2e7883 */ /* 0x000ff60008000000 */
[----:B------:R-:W-:Y:S01]  /*4d90*/  @!UPT UIADD3 URZ, UPT, UPT, URZ, URZ, URZ ;  /* 0x000000fffffff290 */ /* 0x000fe2000fffe0ff */
[----:B-1----:R-:W-:Y:S02]  /*4da0*/  @P0 SHF.R.U32.HI R0, RZ, 0x10, R5 ;  /* 0x00000010ff000819 */ /* 0x002fe40000011605 */
        /* <DEDUP_REMOVED lines=12> */
[----:B------:R-:W2:Y:S01]  /*4e70*/  LDCU UR12, c[0x0][0xb20] ;  /* 0x00016400ff0c77ac */ /* 0x000ea20008000800 */
[----:B------:R-:W-:Y:S02]  /*4e80*/  UIMAD.WIDE.U32 UR4, UR47, UR55, URZ ;  /* 0x000000372f0472a5 */ /* 0x000fe4000f8e00ff */
[----:B------:R-:W-:Y:S02]  /*4e90*/  UIMAD.WIDE.U32 UR6, UR58, UR52, URZ ;  /* 0x000000343a0672a5 */ /* 0x000fe4000f8e00ff */
[----:B------:R-:W-:Y:S02]  /*4ea0*/  UISETP.NE.AND UP0, UPT, UR54, 0x1, UPT ;  /* 0x000000013600788c */ /* 0x000fe4000bf05270 */
[----:B------:R-:W-:Y:S02]  /*4eb0*/  UIMAD.WIDE.U32 UR8, UR37, UR55, URZ ;  /* 0x00000037250872a5 */ /* 0x000fe4000f8e00ff */
[----:B------:R-:W-:Y:S02]  /*4ec0*/  UIMAD.WIDE.U32 UR10, UR38, UR52, URZ ;  /* 0x00000034260a72a5 */ /* 0x000fe4000f8e00ff */
[----:B------:R-:W-:Y:S02]  /*4ed0*/  UISETP.NE.AND UP1, UPT, UR43, 0x1, UPT ;  /* 0x000000012b00788c */ /* 0x000fe4000bf25270 */
[----:B------:R-:W-:Y:S01]  /*4ee0*/  UISETP.NE.AND UP2, UPT, UR42, 0x1, UPT ;  /* 0x000000012a00788c */ /* 0x000fe2000bf45270 */
[----:B------:R-:W-:Y:S02]  /*4ef0*/  UMOV UR4, UR5 ;  /* 0x0000000500047c82 */ /* 0x000fe40008000000 */
[----:B--2---:R-:W-:Y:S03]  /*4f00*/  USHF.R.U32.HI UR5, URZ, UR12, UR4 ;  /* 0x0000000cff057299 */ /* 0x004fe60008011604 */
[----:B------:R-:W-:Y:S02]  /*4f10*/  UMOV UR4, UR7 ;  /* 0x0000000700047c82 */ /* 0x000fe40008000000 */
[----:B------:R-:W-:Y:S02]  /*4f20*/  USHF.R.U32.HI UR7, URZ, UR53, UR4 ;  /* 0x00000035ff077299 */ /* 0x000fe40008011604 */
[----:B------:R-:W-:Y:S02]  /*4f30*/  USEL UR4, UR47, UR5, !UP0 ;  /* 0x000000052f047287 */ /* 0x000fe4000c000000 */
[----:B------:R-:W-:Y:S01]  /*4f40*/  USEL UR7, UR58, UR7, !UP1 ;  /* 0x000000073a077287 */ /* 0x000fe2000c800000 */
[----:B------:R-:W-:Y:S01]  /*4f50*/  UMOV UR5, UR9 ;  /* 0x0000000900057c82 */ /* 0x000fe20008000000 */
[----:B------:R-:W-:Y:S02]  /*4f60*/  UIMAD.WIDE.U32 UR8, UR4, UR40, URZ ;  /* 0x00000028040872a5 */ /* 0x000fe4000f8e00ff */
[----:B------:R-:W-:Y:S03]  /*4f70*/  USHF.R.U32.HI UR6, URZ, UR12, UR5 ;  /* 0x0000000cff067299 */ /* 0x000fe60008011605 */
[----:B------:R-:W-:Y:S01]  /*4f80*/  UMOV UR5, UR11 ;  /* 0x0000000b00057c82 */ /* 0x000fe20008000000 */
[----:B------:R-:W-:Y:S02]  /*4f90*/  UIMAD.WIDE.U32 UR10, UR7, UR40, URZ ;  /* 0x00000028070a72a5 */ /* 0x000fe4000f8e00ff */
[----:B------:R-:W-:Y:S02]  /*4fa0*/  USHF.R.U32.HI UR12, URZ, UR53, UR5 ;  /* 0x00000035ff0c7299 */ /* 0x000fe40008011605 */
[----:B------:R-:W-:Y:S01]  /*4fb0*/  USEL UR6, UR37, UR6, !UP0 ;  /* 0x0000000625067287 */ /* 0x000fe2000c000000 */
[----:B------:R-:W-:Y:S02]  /*4fc0*/  UMOV UR5, UR9 ;  /* 0x0000000900057c82 */ /* 0x000fe40008000000 */
[----:B------:R-:W-:Y:S01]  /*4fd0*/  UMOV UR10, UR11 ;  /* 0x0000000b000a7c82 */ /* 0x000fe20008000000 */
[----:B------:R-:W-:Y:S02]  /*4fe0*/  @UP2 USHF.R.U32.HI UR4, URZ, UR41, UR5 ;  /* 0x00000029ff042299 */ /* 0x000fe40008011605 */
[----:B------:R-:W-:Y:S02]  /*4ff0*/  @UP2 USHF.R.U32.HI UR7, URZ, UR41, UR10 ;  /* 0x00000029ff072299 */ /* 0x000fe4000801160a */
[----:B------:R-:W-:Y:S02]  /*5000*/  UIMAD UR4, UR42, UR4, URZ ;  /* 0x000000042a0472a4 */ /* 0x000fe4000f8e02ff */
[----:B------:R-:W-:Y:S02]  /*5010*/  UIMAD.WIDE.U32 UR10, UR6, UR40, URZ ;  /* 0x00000028060a72a5 */ /* 0x000fe4000f8e00ff */
[----:B------:R-:W-:Y:S02]  /*5020*/  USEL UR5, UR38, UR12, !UP1 ;  /* 0x0000000c26057287 */ /* 0x000fe4000c800000 */
[----:B------:R-:W-:Y:S02]  /*5030*/  UIMAD UR8, UR42, UR7, URZ ;  /* 0x000000072a0872a4 */ /* 0x000fe4000f8e02ff */
[----:B------:R-:W-:Y:S03]  /*5040*/  UISETP.GE.AND UP0, UPT, UR6, UR4, UPT ;  /* 0x000000040600728c */ /* 0x000fe6000bf06270 */
[----:B------:R-:W-:Y:S01]  /*5050*/  UMOV UR4, UR11 ;  /* 0x0000000b00047c82 */ /* 0x000fe20008000000 */
[----:B------:R-:W-:Y:S02]  /*5060*/  UISETP.GE.OR UP0, UPT, UR5, UR8, UP0 ;  /* 0x000000080500728c */ /* 0x000fe40008706670 */
[----:B------:R-:W-:Y:S02]  /*5070*/  USHF.R.U32.HI UR4, URZ, UR41, UR4 ;  /* 0x00000029ff047299 */ /* 0x000fe40008011604 */
[----:B------:R-:W-:Y:S02]  /*5080*/  UIMAD.WIDE.U32 UR8, UR5, UR40, URZ ;  /* 0x00000028050872a5 */ /* 0x000fe4000f8e00ff */
[----:B------:R-:W-:Y:S02]  /*5090*/  USEL UR11, UR6, UR4, !UP2 ;  /* 0x00000004060b7287 */ /* 0x000fe4000d000000 */
[----:B------:R-:W-:Y:S02]  /*50a0*/  UIADD3 UR8, UPT, UPT, -UR5, URZ, URZ ;  /* 0x000000ff05087290 */ /* 0x000fe4000fffe1ff */
[----:B------:R-:W-:Y:S01]  /*50b0*/  UIADD3 UR10, UPT, UPT, -UR11, URZ, URZ ;  /* 0x000000ff0b0a7290 */ /* 0x000fe2000fffe1ff */
[----:B------:R-:W-:Y:S01]  /*50c0*/  @!UP0 UMOV UR4, UR9 ;  /* 0x0000000900048c82 */ /* 0x000fe20008000000 */
[----:B------:R-:W-:Y:S02]  /*50d0*/  UIADD3 UR9, UPT, UPT, -UR6, URZ, URZ ;  /* 0x000000ff06097290 */ /* 0x000fe4000fffe1ff */
[----:B------:R-:W-:Y:S02]  /*50e0*/  @!UP0 USHF.R.U32.HI UR4, URZ, UR41, UR4 ;  /* 0x00000029ff048299 */ /* 0x000fe40008011604 */
[----:B------:R-:W-:Y:S02]  /*50f0*/  UIMAD UR10, UR42, UR10, UR6 ;  /* 0x0000000a2a0a72a4 */ /* 0x000fe4000f8e0206 */
[----:B------:R-:W-:Y:S04]  /*5100*/  @!UP0 USEL UR4, UR5, UR4, !UP2 ;  /* 0x0000000405048287 */ /* 0x000fe8000d000000 */
[----:B------:R-:W-:Y:S02]  /*5110*/  @!UP0 UIMAD UR10, UR7, UR10, UR4 ;  /* 0x0000000a070a82a4 */ /* 0x000fe4000f8e0204 */
[----:B------:R-:W-:Y:S02]  /*5120*/  @!UP0 UIADD3 UR11, UPT, UPT, UR11, -UR4, URZ ;  /* 0x800000040b0b8290 */ /* 0x000fe4000fffe0ff */
[----:B------:R-:W-:Y:S02]  /*5130*/  UIMAD UR7, UR43, UR8, UR38 ;  /* 0x000000082b0772a4 */ /* 0x000fe4000f8e0226 */
[----:B------:R-:W-:Y:S02]  /*5140*/  @!UP0 UIMAD UR6, UR11, UR42, UR5 ;  /* 0x0000002a0b0682a4 */ /* 0x000fe4000f8e0205 */
[----:B------:R-:W-:Y:S01]  /*5150*/  UIMAD UR4, UR54, UR9, UR37 ;  /* 0x00000009360472a4 */ /* 0x000fe2000f8e0225 */
[----:B------:R-:W-:Y:S02]  /*5160*/  @!UP0 UMOV UR5, UR10 ;  /* 0x0000000a00058c82 */ /* 0x000fe40008000000 */
[----:B------:R-:W-:Y:S02]  /*5170*/  UIMAD UR38, UR5, UR43, UR7 ;  /* 0x0000002b052672a4 */ /* 0x000fe4000f8e0207 */
[----:B------:R-:W-:Y:S11]  /*5180*/  UIMAD UR37, UR6, UR54, UR4 ;  /* 0x00000036062572a4 */ /* 0x000ff6000f8e0204 */
[----:B------:R-:W-:Y:S01]  /*5190*/  @!UPT UIADD3 URZ, UPT, UPT, URZ, URZ, URZ ;  /* 0x000000fffffff290 */ /* 0x000fe2000fffe0ff */
.L_x_86:
[----:B------:R-:W-:Y:S01]  /*51a0*/  UISETP.NE.AND UP0, UPT, UR39, 0x1, UPT ;  /* 0x000000012700788c */ /* 0x000fe2000bf05270 */
[----:B------:R-:W-:Y:S01]  /*51b0*/  IADD3 R78, PT, PT, R78, 0x1, RZ ;  /* 0x000000014e4e7810 */ /* 0x000fe20007ffe0ff */
[----:B------:R-:W-:Y:S02]  /*51c0*/  USHF.L.U32 UR50, UR16, 0x6, URZ ;  /* 0x0000000610327899 */ /* 0x000fe400080006ff */
[----:B------:R-:W-:Y:S07]  /*51d0*/  USHF.L.U32 UR49, UR20, 0x7, URZ ;  /* 0x0000000714317899 */ /* 0x000fee00080006ff */
[----:B------:R-:W2:Y:S01]  /*51e0*/  @!UP0 LDCU.128 UR12, c[0x0][0xb10] ;  /* 0x00016200ff0c87ac */ /* 0x000ea20008000c00 */
[----:B------:R-:W3:Y:S01]  /*51f0*/  @!UP0 LDCU UR5, c[0x0][0xb0c] ;  /* 0x00016180ff0587ac */ /* 0x000ee20008000800 */
[----:B------:R-:W4:Y:S01]  /*5200*/  @!UP0 LDCU UR10, c[0x0][0xb20] ;  /* 0x00016400ff0a87ac */ /* 0x000f220008000800 */
[----:B--2---:R-:W-:Y:S02]  /*5210*/  UIMAD.WIDE.U32 UR8, UR38, UR12, URZ ;  /* 0x0000000c260872a5 */ /* 0x004fe4000f8e00ff */
[----:B------:R-:W-:Y:S02]  /*5220*/  UIMAD.WIDE.U32 UR6, UR37, UR15, URZ ;  /* 0x0000000f250672a5 */ /* 0x000fe4000f8e00ff */
[----:B------:R-:W-:Y:S03]  /*5230*/  @!UP0 UISETP.NE.AND UP1, UPT, UR14, 0x1, UPT ;  /* 0x000000010e00888c */ /* 0x000fe6000bf25270 */
[----:B------:R-:W-:Y:S01]  /*5240*/  @!UP0 UMOV UR4, UR9 ;  /* 0x0000000900048c82 */ /* 0x000fe20008000000 */
[----:B---3--:R-:W-:Y:S02]  /*5250*/  @!UP0 UISETP.NE.AND UP2, UPT, UR5, 0x1, UPT ;  /* 0x000000010500888c */ /* 0x008fe4000bf45270 */
[----:B------:R-:W-:Y:S01]  /*5260*/  @!UP0 USHF.R.U32.HI UR4, URZ, UR13, UR4 ;  /* 0x0000000dff048299 */ /* 0x000fe20008011604 */
[----:B------:R-:W-:Y:S02]  /*5270*/  @!UP0 UMOV UR6, UR7 ;  /* 0x0000000700068c82 */ /* 0x000fe40008000000 */
[----:B----4-:R-:W-:Y:S02]  /*5280*/  @!UP0 USHF.R.U32.HI UR6, URZ, UR10, UR6 ;  /* 0x0000000aff068299 */ /* 0x010fe40008011606 */
[----:B------:R-:W-:Y:S02]  /*5290*/  @!UP0 USEL UR7, UR38, UR4, !UP2 ;  /* 0x0000000426078287 */ /* 0x000fe4000d000000 */
[----:B------:R-:W-:Y:S04]  /*52a0*/  @!UP0 USEL UR6, UR37, UR6, !UP1 ;  /* 0x0000000625068287 */ /* 0x000fe8000c800000 */
[----:B------:R-:W-:Y:S02]  /*52b0*/  @!UP0 UIADD3 UR4, UPT, UPT, -UR7, UR6, URZ ;  /* 0x0000000607048290 */ /* 0x000fe4000fffe1ff */
[----:B------:R-:W-:Y:S02]  /*52c0*/  @!UP0 UIADD3 UR6, UPT, UPT, UR7, -UR6, URZ ;  /* 0x8000000607068290 */ /* 0x000fe4000fffe0ff */
[----:B------:R-:W-:Y:S02]  /*52d0*/  @!UP0 UIMAD UR38, UR4, UR5, UR38 ;  /* 0x00000005042682a4 */ /* 0x000fe4000f8e0226 */
[----:B------:R-:W-:Y:S02]  /*52e0*/  @!UP0 UIMAD UR37, UR6, UR14, UR37 ;  /* 0x0000000e062582a4 */ /* 0x000fe4000f8e0225 */
[----:B------:R-:W-:Y:S09]  /*52f0*/  ULOP3.LUT UP0, URZ, UR62, 0x1b0, URZ, 0xc0, !UPT ;  /* 0x000001b03eff7892 */ /* 0x000ff2000f80c0ff */
[----:B------:R-:W-:Y:S05]  /*5300*/  BRA.U !UP0, `(.L_x_87) ;  /* 0x0000000108407547 */ /* 0x000fea000b800000 */
[----:B------:R-:W2:Y:S01]  /*5310*/  LDCU.64 UR8, c[0x4][0x80] ;  /* 0x01001000ff0877ac */ /* 0x000ea20008000a00 */
[----:B------:R-:W-:Y:S01]  /*5320*/  MOV R3, 0x0 ;  /* 0x0000000000037802 */ /* 0x000fe20000000f00 */
[----:B------:R-:W-:Y:S02]  /*5330*/  HFMA2 R12, -RZ, RZ, 0, 5.9604644775390625e-08 ;  /* 0x00000001ff0c7431 */ /* 0x000fe400000001ff */
[----:B------:R-:W-:Y:S02]  /*5340*/  IMAD.MOV.U32 R8, RZ, RZ, 0x70 ;  /* 0x00000070ff087424 */ /* 0x000fe400078e00ff */
[----:B------:R-:W-:Y:S01]  /*5350*/  IMAD.MOV.U32 R13, RZ, RZ, RZ ;  /* 0x000000ffff0d7224 */ /* 0x000fe200078e00ff */
[----:B------:R-:W3:Y:S01]  /*5360*/  LDCU.64 UR6, c[0x4][0x88] ;  /* 0x01001100ff0677ac */ /* 0x000ee20008000a00 */
[----:B------:R-:W4:Y:S01]  /*5370*/  LDC.64 R2, c[0x4][R3] ;  /* 0x0100000003027b82 */ /* 0x000f220000000a00 */
[----:B------:R-:W1:Y:S01]  /*5380*/  LDCU.64 UR4, c[0x4][0x8] ;  /* 0x01000100ff0477ac */ /* 0x000e620008000a00 */
[----:B--2---:R-:W-:Y:S01]  /*5390*/  MOV R5, UR9 ;  /* 0x0000000900057c02 */ /* 0x004fe20008000f00 */
[----:B------:R-:W-:Y:S01]  /*53a0*/  IMAD.U32 R4, RZ, RZ, UR8 ;  /* 0x00000008ff047e24 */ /* 0x000fe2000f8e00ff */
[----:B---3--:R-:W-:Y:S01]  /*53b0*/  MOV R7, UR7 ;  /* 0x0000000700077c02 */ /* 0x008fe20008000f00 */
[----:B------:R-:W-:Y:S01]  /*53c0*/  IMAD.U32 R6, RZ, RZ, UR6 ;  /* 0x00000006ff067e24 */ /* 0x000fe2000f8e00ff */
[----:B-1----:R-:W-:Y:S01]  /*53d0*/  MOV R11, UR5 ;  /* 0x00000005000b7c02 */ /* 0x002fe20008000f00 */
[----:B------:R-:W-:Y:S02]  /*53e0*/  IMAD.U32 R10, RZ, RZ, UR4 ;  /* 0x00000004ff0a7e24 */ /* 0x000fe4000f8e00ff */
[----:B------:R-:W-:Y:S07]  /*53f0*/  LEPC R20, `(.L_x_87) ;  /* 0x000000001014794e */ /* 0x000fee0000000000 */
[----:B----45:R-:W-:Y:S05]  /*5400*/  CALL.ABS.NOINC R2 ;  /* 0x0000000002007343 */ /* 0x030fea0003c00000 */
.L_x_87:
[----:B------:R-:W-:Y:S01]  /*5410*/  LOP3.LUT P0, RZ, R85, 0x1b0, RZ, 0xc0, !PT ;  /* 0x000001b055ff7812 */ /* 0x000fe2000780c0ff */
[----:B------:R-:W-:Y:S11]  /*5420*/  BSSY.RECONVERGENT B6, `(.L_x_88) ;  /* 0x0000013000067945 */ /* 0x000ff60003800200 */
[----:B------:R-:W-:Y:S01]  /*5430*/  @!UPT UIADD3 URZ, UPT, UPT, URZ, URZ, URZ ;  /* 0x000000fffffff290 */ /* 0x000fe2000fffe0ff */
[----:B------:R-:W-:Y:S05]  /*5440*/  @!P0 BRA `(.L_x_89) ;  /* 0x0000000000408947 */ /* 0x000fea0003800000 */
        /* <DEDUP_REMOVED lines=16> */
.L_x_89:
[----:B------:R-:W-:Y:S05]  /*5550*/  BSYNC.RECONVERGENT B6 ;  /* 0x0000000000067941 */ /* 0x000fea0003800200 */
.L_x_88:
[----:B------:R-:W-:Y:S01]  /*5560*/  R2UR UR4, R77 ;  /* 0x000000004d0472ca */ /* 0x000fe200000e0000 */
[----:B------:R-:W-:Y:S01]  /*5570*/  UISETP.NE.U32.AND UP0, UPT, UR60, URZ, UPT ;  /* 0x000000ff3c00728c */ /* 0x000fe2000bf05070 */
[----:B------:R-:W-:Y:S02]  /*5580*/  ISETP.NE.U32.AND P4, PT, R72, RZ, PT ;  /* 0x000000ff4800720c */ /* 0x000fe40003f85070 */
[----:B------:R-:W-:Y:S01]  /*5590*/  ISETP.NE.U32.AND P2, PT, RZ, UR56, PT ;  /* 0x00000038ff007c0c */ /* 0x000fe2000bf45070 */
[----:B------:R-:W-:Y:S01]  /*55a0*/  UISETP.NE.AND.EX UP1, UPT, UR61, URZ, UPT, UP0 ;  /* 0x000000ff3d00728c */ /* 0x000fe2000bf25300 */
[----:B------:R-:W-:Y:S01]  /*55b0*/  ISETP.NE.AND.EX P4, PT, R73, RZ, PT, P4 ;  /* 0x000000ff4900720c */ /* 0x000fe20003f85340 */
[----:B------:R-:W-:Y:S01]  /*55c0*/  UPLOP3.LUT UP0, UPT, UPT, UPT, UPT, 0x40, 0x4 ;  /* 0x000000000004789c */ /* 0x000fe20003f0e870 */
[----:B------:R-:W-:Y:S05]  /*55d0*/  ISETP.NE.AND.EX P2, PT, RZ, UR57, PT, P2 ;  /* 0x00000039ff007c0c */ /* 0x000fea000bf45320 */
[----:B------:R-:W-:Y:S06]  /*55e0*/  UISETP.NE.AND UP2, UPT, UR4, URZ, UPT ;  /* 0x000000ff0400728c */ /* 0x000fec000bf45270 */
[----:B------:R-:W-:Y:S05]  /*55f0*/  PLOP3.LUT P1, PT, PT, PT, UP2, 0x80, 0x8 ;  /* 0x000000000008781c */ /* 0x000fea0003f2f028 */
[----:B------:R-:W-:Y:S06]  /*5600*/  @UP2 UPLOP3.LUT UP0, UPT, UPT, UPT, UP1, 0x80, 0x8 ;  /* 0x000000000008289c */ /* 0x000fec0003f0f010 */
[----:B------:R-:W-:Y:S01]  /*5610*/  PLOP3.LUT P0, PT, PT, PT, UP0, 0x80, 0x8 ;  /* 0x000000000008781c */ /* 0x000fe20003f0f008 */
[----:B------:R-:W-:Y:S01]  /*5620*/  @!UPT UIADD3 URZ, UPT, UPT, URZ, URZ, URZ ;  /* 0x000000fffffff290 */ /* 0x000fe2000fffe0ff */
[----:B------:R-:W-:Y:S11]  /*5630*/  BRA.U !UP1, `(.L_x_90) ;  /* 0x00000001093c7547 */ /* 0x000ff6000b800000 */
[----:B------:R-:W-:Y:S01]  /*5640*/  UISETP.NE.U32.AND UP0, UPT, UR56, URZ, UPT ;  /* 0x000000ff3800728c */ /* 0x000fe2000bf05070 */
[----:B-1----:R-:W-:Y:S01]  /*5650*/  HFMA2 R0, -RZ, RZ, 0, 5.9604644775390625e-08 ;  /* 0x00000001ff007431 */ /* 0x002fe200000001ff */
[----:B------:R-:W1:Y:S01]  /*5660*/  LDCU.64 UR8, c[0x0][0x358] ;  /* 0x00006b00ff0877ac */ /* 0x000e620008000a00 */
[----:B------:R-:W-:Y:S01]  /*5670*/  IMAD.MOV.U32 R74, RZ, RZ, 0x1 ;  /* 0x00000001ff4a7424 */ /* 0x000fe200078e00ff */
[----:B------:R-:W-:Y:S06]  /*5680*/  UISETP.NE.AND.EX UP0, UPT, UR57, URZ, UPT, UP0 ;  /* 0x000000ff3900728c */ /* 0x000fec000bf05300 */
[----:B------:R-:W-:Y:S05]  /*5690*/  PLOP3.LUT P3, PT, PT, PT, UP0, 0x80, 0x8 ;  /* 0x000000000008781c */ /* 0x000fea0003f6f008 */
[----:B------:R-:W2:Y:S01]  /*56a0*/  @UP0 LDCU.64 UR4, c[0x0][0x888] ;  /* 0x00011100ff0407ac */ /* 0x000ea20008000a00 */
[----:B------:R-:W-:Y:S07]  /*56b0*/  @UP0 UIMAD UR6, UR36, UR60, URZ ;  /* 0x0000003c240602a4 */ /* 0x000fee000f8e02ff */
[----:B------:R-:W-:Y:S01]  /*56c0*/  @!P3 PRMT R74, R0, 0x7610, R74 ;  /* 0x00007610004ab816 */ /* 0x000fe2000000004a */
[----:B--2---:R-:W-:Y:S06]  /*56d0*/  @UP0 UIMAD.WIDE UR4, UR6, 0x4, UR4 ;  /* 0x00000004060408a5 */ /* 0x004fec000f8e0204 */
[----:B-----5:R-:W-:Y:S01]  /*56e0*/  IMAD.U32 R40, RZ, RZ, UR4 ;  /* 0x00000004ff287e24 */ /* 0x020fe2000f8e00ff */
[----:B------:R-:W-:Y:S04]  /*56f0*/  MOV R41, UR5 ;  /* 0x0000000500297c02 */ /* 0x000fe80008000f00 */
[----:B------:R-:W2:Y:S01]  /*5700*/  @!UP0 LDCU UR4, c[0x0][0x880] ;  /* 0x00011000ff0487ac */ /* 0x000ea20008000800 */
[----:B-1----:R3:W5:Y:S02]  /*5710*/  @P3 LDG.E R40, desc[UR8][R40.64] ;  /* 0x0000000828283981 */ /* 0x002764000c1e1900 */
[----:B--23--:R-:W-:Y:S02]  /*5720*/  @!P3 IMAD.U32 R40, RZ, RZ, UR4 ;  /* 0x00000004ff28be24 */ /* 0x00cfe4000f8e00ff */
.L_x_90:
[----:B------:R-:W-:Y:S05]  /*5730*/  @!P4 BRA `(.L_x_91) ;  /* 0x000000000024c947 */ /* 0x000fea0003800000 */
[----:B------:R-:W-:Y:S01]  /*5740*/  ISETP.NE.U32.AND P3, PT, R70, RZ, PT ;  /* 0x000000ff4600720c */ /* 0x000fe20003f65070 */
[----:B------:R-:W2:Y:S03]  /*5750*/  LDCU.64 UR4, c[0x0][0x358] ;  /* 0x00006b00ff0477ac */ /* 0x000ea60008000a00 */
[----:B------:R-:W-:Y:S11]  /*5760*/  ISETP.NE.AND.EX P3, PT, R71, RZ, PT, P3 ;  /* 0x000000ff4700720c */ /* 0x000ff60003f65330 */
[----:B------:R-:W-:Y:S02]  /*5770*/  @!UPT UIADD3 URZ, UPT, UPT, URZ, URZ, URZ ;  /* 0x000000fffffff290 */ /* 0x000fe4000fffe0ff */
[----:B------:R-:W3:Y:S01]  /*5780*/  @P3 LDC.64 R2, c[0x0][0x8a8] ;  /* 0x00022a00ff023b82 */ /* 0x000ee20000000a00 */
[----:B-1----:R-:W-:Y:S04]  /*5790*/  @P3 IMAD R0, R72, UR36, RZ ;  /* 0x0000002448003c24 */ /* 0x002fe8000f8e02ff */
[----:B---3--:R-:W-:Y:S05]  /*57a0*/  @P3 IMAD.WIDE R2, R0, 0x4, R2 ;  /* 0x0000000400023825 */ /* 0x008fea00078e0202 */
[----:B--2--5:R2:W5:Y:S02]  /*57b0*/  @P3 LDG.E R38, desc[UR4][R2.64] ;  /* 0x0000000402263981 */ /* 0x024564000c1e1900 */
[----:B--2---:R-:W3:Y:S02]  /*57c0*/  @!P3 LDC R38, c[0x0][0x8a0] ;  /* 0x00022800ff26bb82 */ /* 0x004ee40000000800 */
.L_x_91:
[----:B-----5:R-:W-:Y:S01]  /*57d0*/  ISETP.NE.AND P4, PT, R40, RZ, PT ;  /* 0x000000ff2800720c */ /* 0x020fe20003f85270 */
[----:B------:R-:W-:Y:S01]  /*57e0*/  BSSY B1, `(.L_x_92) ;  /* 0x0000042000017945 */ /* 0x000fe20003800000 */
[----:B------:R-:W-:Y:S01]  /*57f0*/  SEL R6, RZ, 0xffffffff, P2 ;  /* 0xffffffffff067807 */ /* 0x000fe20001000000 */
[----:B------:R-:W-:Y:S01]  /*5800*/  IMAD.MOV.U32 R56, RZ, RZ, 0x1 ;  /* 0x00000001ff387424 */ /* 0x000fe200078e00ff */
[----:B------:R-:W-:Y:S02]  /*5810*/  LOP3.LUT P3, RZ, R74, 0xff, RZ, 0xc0, !PT ;  /* 0x000000ff4aff7812 */ /* 0x000fe4000786c0ff */
[----:B------:R-:W-:Y:S02]  /*5820*/  CS2R R46, SRZ ;  /* 0x00000000002e7805 */ /* 0x000fe4000001ff00 */
[----:B-1----:R-:W-:Y:S02]  /*5830*/  @P1 SEL R0, RZ, 0xffffffff, P4 ;  /* 0xffffffffff001807 */ /* 0x002fe40002000000 */
[----:B------:R-:W-:Y:S02]  /*5840*/  CS2R R44, SRZ ;  /* 0x00000000002c7805 */ /* 0x000fe4000001ff00 */
[----:B------:R-:W-:Y:S02]  /*5850*/  LEA R3, R81, UR44, 0x3 ;  /* 0x0000002c51037c11 */ /* 0x000fe4000f8e18ff */
[----:B------:R-:W-:Y:S02]  /*5860*/  CS2R R50, SRZ ;  /* 0x0000000000327805 */ /* 0x000fe4000001ff00 */
[----:B------:R-:W-:Y:S02]  /*5870*/  @P0 SEL R0, R6, R0, !P3 ;  /* 0x0000000006000207 */ /* 0x000fe40005800000 */
[----:B------:R-:W-:Y:S02]  /*5880*/  CS2R R48, SRZ ;  /* 0x0000000000307805 */ /* 0x000fe4000001ff00 */
[----:B------:R-:W-:Y:S02]  /*5890*/  LEA R43, R36, UR44, 0x3 ;  /* 0x0000002c242b7c11 */ /* 0x000fe4000f8e18ff */
[----:B------:R-:W-:Y:S02]  /*58a0*/  @P1 LOP3.LUT R0, R0, 0x1, RZ, 0xc0, !PT ;  /* 0x0000000100001812 */ /* 0x000fe400078ec0ff */
[----:B------:R-:W-:Y:S02]  /*58b0*/  SHF.L.U32 R4, R83, 0x1f, RZ ;  /* 0x0000001f53047819 */ /* 0x000fe400000006ff */
[----:B------:R-:W-:Y:S02]  /*58c0*/  ISETP.NE.U32.OR P6, PT, R0, 0x1, !P1 ;  /* 0x000000010000780c */ /* 0x000fe40004fc5470 */
[----:B------:R-:W-:Y:S02]  /*58d0*/  PLOP3.LUT P2, PT, PT, PT, UP1, 0x80, 0x8 ;  /* 0x000000000008781c */ /* 0x000fe40003f4f018 */
[----:B------:R-:W-:Y:S02]  /*58e0*/  LEA.HI R39, R36, R36, RZ, 0x1 ;  /* 0x0000002424277211 */ /* 0x000fe400078f08ff */
[----:B------:R-:W-:Y:S02]  /*58f0*/  SEL R5, RZ, 0xffffffff, P4 ;  /* 0xffffffffff057807 */ /* 0x000fe40002000000 */
[----:B------:R-:W-:Y:S05]  /*5900*/  P2R R2, PR, RZ, 0x40 ;  /* 0x00000040ff027803 */ /* 0x000fea0000000000 */
[----:B------:R-:W-:Y:S02]  /*5910*/  @P6 SHF.L.U32 R0, R80, 0x1f, RZ ;  /* 0x0000001f50006819 */ /* 0x000fe400000006ff */
[----:B------:R-:W-:Y:S02]  /*5920*/  @P2 SEL R5, R6, R5, !P3 ;  /* 0x0000000506052207 */ /* 0x000fe40005800000 */
[----:B------:R1:W2:Y:S02]  /*5930*/  @P6 SYNCS.PHASECHK.TRANS64.TRYWAIT P1, [R3+URZ+0x30], R0 ;  /* 0x00003000030065a7 */ /* 0x0002a400080211ff */
[----:B------:R-:W-:Y:S04]  /*5940*/  LOP3.LUT R5, R5, 0x1, RZ, 0xc0, !PT ;  /* 0x0000000105057812 */ /* 0x000fe800078ec0ff */
[----:B------:R-:W-:Y:S04]  /*5950*/  ISETP.NE.U32.AND P5, PT, R5, 0x1, PT ;  /* 0x000000010500780c */ /* 0x000fe80003fa5070 */
[----:B------:R-:W-:Y:S01]  /*5960*/  P2R R57, PR, RZ, 0x20 ;  /* 0x00000020ff397803 */ /* 0x000fe20000000000 */
[----:B------:R4:W3:Y:S01]  /*5970*/  SYNCS.PHASECHK.TRANS64.TRYWAIT P0, [R43+URZ+0x80], R4 ;  /* 0x000080042b0075a7 */ /* 0x0008e200080011ff */
[C---:B-1----:R-:W-:Y:S01]  /*5980*/  IMAD.SHL.U32 R0, R39.reuse, 0x40, RZ ;  /* 0x0000004027007824 */ /* 0x042fe200078e00ff */
[----:B------:R-:W-:Y:S04]  /*5990*/  LOP3.LUT R39, R39, 0xffe, RZ, 0xc0, !PT ;  /* 0x00000ffe27277812 */ /* 0x000fe800078ec0ff */
[----:B------:R-:W-:Y:S01]  /*59a0*/  LOP3.LUT R0, R0, 0xffffff80, RZ, 0xc0, !PT ;  /* 0xffffff8000007812 */ /* 0x000fe200078ec0ff */
[----:B------:R-:W-:Y:S04]  /*59b0*/  IMAD.IADD R39, R36, 0x1, -R39 ;  /* 0x0000000124277824 */ /* 0x000fe800078e0a27 */
[----:B------:R-:W-:Y:S04]  /*59c0*/  IMAD.IADD R0, R37, 0x1, R0 ;  /* 0x0000000125007824 */ /* 0x000fe800078e0200 */
[----:B------:R-:W-:Y:S01]  /*59d0*/  IMAD R39, R39, 0x100000, R0 ;  /* 0x0010000027277824 */ /* 0x000fe200078e0200 */
[----:B--2---:R-:W-:Y:S01]  /*59e0*/  @P6 SEL R56, RZ, 0x1, !P1 ;  /* 0x00000001ff386807 */ /* 0x004fe20004800000 */
[----:B----4-:R-:W-:Y:S06]  /*59f0*/  @!P6 BRA `(.L_x_93) ;  /* 0x000000000080e947 */ /* 0x010fec0003800000 */
[----:B------:R-:W-:Y:S01]  /*5a00*/  @P5 IMAD R6, R81, 0x1000, R69 ;  /* 0x0000100051065824 */ /* 0x000fe200078e0245 */
[----:B------:R-:W-:Y:S01]  /*5a10*/  ISETP.NE.AND P1, PT, R56, RZ, PT ;  /* 0x000000ff3800720c */ /* 0x000fe20003f25270 */
[----:B------:R-:W-:Y:S01]  /*5a20*/  BSSY B0, `(.L_x_94) ;  /* 0x000000b000007945 */ /* 0x000fe20003800000 */
[----:B------:R-:W-:Y:S01]  /*5a30*/  CS2R R50, SRZ ;  /* 0x0000000000327805 */ /* 0x000fe2000001ff00 */
[----:B------:R-:W-:Y:S01]  /*5a40*/  @P5 VIADD R5, R6, UR44 ;  /* 0x0000002c06055c36 */ /* 0x000fe20008000000 */
[----:B------:R-:W-:Y:S02]  /*5a50*/  CS2R R48, SRZ ;  /* 0x0000000000307805 */ /* 0x000fe4000001ff00 */
[----:B------:R-:W-:Y:S02]  /*5a60*/  CS2R R46, SRZ ;  /* 0x00000000002e7805 */ /* 0x000fe4000001ff00 */
[----:B------:R-:W-:Y:S01]  /*5a70*/  CS2R R44, SRZ ;  /* 0x00000000002c7805 */ /* 0x000fe2000001ff00 */
[----:B------:R-:W-:Y:S04]  /*5a80*/  @P5 IMAD R5, R84, -0x10, R5 ;  /* 0xfffffff054055824 */ /* 0x000fe800078e0205 */
[----:B------:R-:W-:Y:S05]  /*5a90*/  @P1 BRA `(.L_x_95) ;  /* 0x00000000000c1947 */ /* 0x000fea0003800000 */
[----:B------:R-:W-:Y:S04]  /*5aa0*/  SHF.L.U32 R0, R80, 0x1f, RZ ;  /* 0x0000001f50007819 */ /* 0x000fe800000006ff */
[----:B------:R-:W1:Y:S02]  /*5ab0*/  SYNCS.PHASECHK.TRANS64.TRYWAIT P1, [R3+URZ+0x30], R0 ;  /* 0x00003000030075a7 */ /* 0x000e6400080211ff */
[----:B-1----:R-:W-:Y:S05]  /*5ac0*/  @!P1 BRA `(.L_x_96) ;  /* 0x0000002400009947 */ /* 0x002fea0003800000 */
.L_x_95:
[----:B------:R-:W-:Y:S05]  /*5ad0*/  BSYNC B0 ;  /* 0x0000000000007941 */ /* 0x000fea0003800000 */
.L_x_94:
[----:B------:R-:W-:Y:S01]  /*5ae0*/  ISETP.NE.AND P1, PT, R57, RZ, PT ;  /* 0x000000ff3900720c */ /* 0x000fe20003f25270 */
[----:B-1----:R-:W-:Y:S02]  /*5af0*/  VIADD R3, R3, 0x40 ;  /* 0x0000004003037836 */ /* 0x002fe40000000000 */
[----:B------:R-:W-:Y:S02]  /*5b00*/  IMAD.U32 R0, RZ, RZ, UR45 ;  /* 0x0000002dff007e24 */ /* 0x000fe4000f8e00ff */
[----:B------:R-:W-:Y:S03]  /*5b10*/  VIADD R81, R81, 0x1 ;  /* 0x0000000151517836 */ /* 0x000fe60000000000 */
[----:B------:R-:W-:Y:S05]  /*5b20*/  PRMT R0, R0, 0x654, R3 ;  /* 0x0000065400007816 */ /* 0x000fea0000000003 */
[----:B------:R1:W2:Y:S04]  /*5b30*/  @P1 LDS.128 R48, [R6+UR44+0x200] ;  /* 0x0002002c06301984 */ /* 0x0002a80008000c00 */
[----:B------:R1:W4:Y:S01]  /*5b40*/  @P1 LDS.128 R44, [R5+0x210] ;  /* 0x00021000052c1984 */ /* 0x0003220000000c00 */
[C---:B------:R-:W-:Y:S01]  /*5b50*/  ISETP.NE.AND P1, PT, R81.reuse, 0x2, PT ;  /* 0x000000025100780c */ /* 0x040fe20003f25270 */
[----:B------:R-:W-:Y:S01]  /*5b60*/  @!PT LDS RZ, [RZ] ;  /* 0x00000000fffff984 */ /* 0x000fe20000000800 */
[----:B------:R-:W-:Y:S01]  /*5b70*/  @!PT LDS RZ, [RZ] ;  /* 0x00000000fffff984 */ /* 0x000fe20000000800 */
[----:B------:R-:W-:Y:S01]  /*5b80*/  @!PT LDS RZ, [RZ] ;  /* 0x00000000fffff984 */ /* 0x000fe20000000800 */
[----:B------:R-:W-:Y:S01]  /*5b90*/  @!PT LDS RZ, [RZ] ;  /* 0x00000000fffff984 */ /* 0x000fe20000000800 */
[----:B------:R5:W-:Y:S06]  /*5ba0*/  MEMBAR.ALL.CTA ;  /* 0x0000000000007992 */ /* 0x000bec0000008000 */
[----:B-----5:R-:W5:Y:S01]  /*5bb0*/  FENCE.VIEW.ASYNC.S ;  /* 0x00000000000073c6 */ /* 0x020f620000000000 */
[----:B------:R-:W-:Y:S01]  /*5bc0*/  SEL R81, R81, RZ, P1 ;  /* 0x000000ff51517207 */ /* 0x000fe20000800000 */
[----:B-----5:R5:W-:Y:S02]  /*5bd0*/  SYNCS.ARRIVE.TRANS64.RED.A1T0 RZ, [R0+URZ], RZ ;  /* 0x000000ff00ff79a7 */ /* 0x020be400081004ff */
[----:B-----5:R-:W-:Y:S04]  /*5be0*/  SEL R0, RZ, 0x1, P1 ;  /* 0x00000001ff007807 */ /* 0x020fe80000800000 */
[----:B-12---:R-:W-:Y:S02]  /*5bf0*/  LOP3.LUT R80, R80, R0, RZ, 0x3c, !PT ;  /* 0x0000000050507212 */ /* 0x006fe400078e3cff */
.L_x_93:
[----:B------:R-:W-:Y:S05]  /*5c00*/  BSYNC B1 ;  /* 0x0000000000017941 */ /* 0x000fea0003800000 */
.L_x_92:
[----:B------:R-:W-:Y:S04]  /*5c10*/  SHF.R.U32.HI R0, RZ, 0x15, R39 ;  /* 0x00000015ff007819 */ /* 0x000fe80000011627 */
[----:B------:R-:W-:Y:S01]  /*5c20*/  LOP3.LUT P1, RZ, R0, 0x3, R75, 0x48, !PT ;  /* 0x0000000300ff7812 */ /* 0x000fe2000782484b */
[----:B------:R-:W-:Y:S01]  /*5c30*/  @!UPT UIADD3 URZ, UPT, UPT, URZ, URZ, URZ ;  /* 0x000000fffffff290 */ /* 0x000fe2000fffe0ff */
[----:B---3--:R-:W-:Y:S11]  /*5c40*/  @P0 BRA `(.L_x_97) ;  /* 0x0000000000080947 */ /* 0x008ff60003800000 */
[----:B------:R-:W1:Y:S02]  /*5c50*/  SYNCS.PHASECHK.TRANS64.TRYWAIT P0, [R43+URZ+0x80], R4 ;  /* 0x000080042b0075a7 */ /* 0x000e6400080011ff */
[----:B-1----:R-:W-:Y:S05]  /*5c60*/  @!P0 BRA `(.L_x_98) ;  /* 0x0000002000ac8947 */ /* 0x002fea0003800000 */
.L_x_97:
        /* <DEDUP_REMOVED lines=8> */
[----:B------:R-:W5:Y:S01]  /*5cf0*/  LDCU.64 UR4, c[0x4][0x10] ;  /* 0x01000200ff0477ac */ /* 0x000f620008000a00 */
[----:B--2---:R-:W-:Y:S01]  /*5d00*/  MOV R5, UR9 ;  /* 0x0000000900057c02 */ /* 0x004fe20008000f00 */
[----:B-1----:R-:W-:Y:S01]  /*5d10*/  IMAD.U32 R4, RZ, RZ, UR8 ;  /* 0x00000008ff047e24 */ /* 0x002fe2000f8e00ff */
[----:B---3--:R-:W-:Y:S01]  /*5d20*/  MOV R7, UR7 ;  /* 0x0000000700077c02 */ /* 0x008fe20008000f00 */
[----:B------:R-:W-:Y:S01]  /*5d30*/  IMAD.U32 R6, RZ, RZ, UR6 ;  /* 0x00000006ff067e24 */ /* 0x000fe2000f8e00ff */
[----:B-----5:R-:W-:Y:S01]  /*5d40*/  MOV R11, UR5 ;  /* 0x00000005000b7c02 */ /* 0x020fe20008000f00 */
[----:B------:R-:W-:Y:S02]  /*5d50*/  IMAD.U32 R10, RZ, RZ, UR4 ;  /* 0x00000004ff0a7e24 */ /* 0x000fe4000f8e00ff */
[----:B------:R-:W-:Y:S07]  /*5d60*/  LEPC R20, `(.L_x_99) ;  /* 0x000000001014794e */ /* 0x000fee0000000000 */
[----:B----4-:R-:W-:Y:S05]  /*5d70*/  CALL.ABS.NOINC R14 ;  /* 0x000000000e007343 */ /* 0x010fea0003c00000 */
.L_x_99:
[----:B------:R-:W-:Y:S05]  /*5d80*/  WARPSYNC.ALL ;  /* 0x0000000000007948 */ /* 0x000fea0003800000 */
[----:B------:R-:W-:Y:S01]  /*5d90*/  R2UR UR4, R39 ;  /* 0x00000000270472ca */ /* 0x000fe200000e0000 */
[----:B------:R-:W-:Y:S01]  /*5da0*/  BSSY.RECONVERGENT B0, `(.L_x_100) ;  /* 0x00000a0000007945 */ /* 0x000fe20003800200 */
[----:B------:R-:W-:Y:S02]  /*5db0*/  ISETP.NE.AND P6, PT, R2, RZ, PT ;  /* 0x000000ff0200720c */ /* 0x000fe40003fc5270 */
[C---:B------:R-:W-:Y:S02]  /*5dc0*/  SHF.L.U32 R2, R48.reuse, 0x10, RZ ;  /* 0x0000001030027819 */ /* 0x040fe400000006ff */
[C---:B------:R-:W-:Y:S02]  /*5dd0*/  PRMT R3, R48.reuse, 0x8880, RZ ;  /* 0x0000888030037816 */ /* 0x040fe400000000ff */
[----:B------:R-:W-:Y:S02]  /*5de0*/  SHF.L.U32 R41, R48, 0x8, RZ ;  /* 0x0000000830297819 */ /* 0x000fe400000006ff */
[----:B------:R-:W-:Y:S02]  /*5df0*/  SHF.L.U32 R42, R49, 0x10, RZ ;  /* 0x00000010312a7819 */ /* 0x000fe400000006ff */
[----:B------:R-:W-:Y:S01]  /*5e00*/  ISETP.NE.AND P0, PT, R86, RZ, PT ;  /* 0x000000ff5600720c */ /* 0x000fe20003f05270 */
[----:B-1----:R-:W-:Y:S01]  /*5e10*/  LDTM.16dp32bit_t0_t15.x32 R4, tmem[UR4] ;  /* 0x00000004000479ee */ /* 0x002fe20008a80000 */
[----:B------:R-:W1:Y:S01]  /*5e20*/  LDTM.16dp32bit_t16_t31.x32 R4, tmem[UR4+0x20] ;  /* 0x00002004000479ee */ /* 0x000e620008aa0000 */
[----:B------:R-:W-:Y:S01]  /*5e30*/  SHF.R.S32.HI R42, RZ, 0x18, R42 ;  /* 0x00000018ff2a7819 */ /* 0x000fe2000001142a */
[C---:B-1----:R-:W-:Y:S01]  /*5e40*/  IMAD R0, R38.reuse, R4, RZ ;  /* 0x0000000426007224 */ /* 0x042fe200078e02ff */
[----:B------:R-:W-:Y:S01]  /*5e50*/  SHF.R.S32.HI R4, RZ, 0x18, R2 ;  /* 0x00000018ff047819 */ /* 0x000fe20000011402 */
[C---:B------:R-:W-:Y:S01]  /*5e60*/  IMAD R2, R38.reuse, R5, RZ ;  /* 0x0000000526027224 */ /* 0x040fe200078e02ff */
[----:B------:R-:W-:Y:S01]  /*5e70*/  SHF.R.S32.HI R5, RZ, 0x18, R41 ;  /* 0x00000018ff057819 */ /* 0x000fe20000011429 */
[----:B------:R-:W-:Y:S01]  /*5e80*/  IMAD R0, R3, R40, R0 ;  /* 0x0000002803007224 */ /* 0x000fe200078e0200 */
[----:B------:R-:W-:Y:S01]  /*5e90*/  PRMT R41, R49, 0x8880, RZ ;  /* 0x0000888031297816 */ /* 0x000fe200000000ff */
[----:B------:R-:W-:Y:S02]  /*5ea0*/  IMAD R3, R38, R6, RZ ;  /* 0x0000000626037224 */ /* 0x000fe400078e02ff */
[-C--:B------:R-:W-:Y:S01]  /*5eb0*/  IMAD R2, R4, R40.reuse, R2 ;  /* 0x0000002804027224 */ /* 0x080fe200078e0202 */
[----:B------:R-:W-:Y:S01]  /*5ec0*/  SHF.R.S32.HI R4, RZ, 0x18, R48 ;  /* 0x00000018ff047819 */ /* 0x000fe20000011430 */
[----:B------:R-:W-:Y:S02]  /*5ed0*/  IMAD R7, R38, R7, RZ ;  /* 0x0000000726077224 */ /* 0x000fe400078e02ff */
[-C--:B------:R-:W-:Y:S02]  /*5ee0*/  IMAD R3, R5, R40.reuse, R3 ;  /* 0x0000002805037224 */ /* 0x080fe400078e0203 */
[----:B------:R-:W-:Y:S02]  /*5ef0*/  IMAD R7, R4, R40, R7 ;  /* 0x0000002804077224 */ /* 0x000fe400078e0207 */
[C---:B------:R-:W-:Y:S02]  /*5f00*/  IMAD R6, R38.reuse, R11, RZ ;  /* 0x0000000b26067224 */ /* 0x040fe400078e02ff */
[C---:B------:R-:W-:Y:S01]  /*5f10*/  IMAD R11, R38.reuse, R16, RZ ;  /* 0x00000010260b7224 */ /* 0x040fe200078e02ff */
[----:B------:R-:W-:Y:S01]  /*5f20*/  I2IP.S8.S32.SAT R52, R7, R3, RZ ;  /* 0x0000000307347239 */ /* 0x000fe200000014ff */
[C---:B------:R-:W-:Y:S02]  /*5f30*/  IMAD R16, R38.reuse, R21, RZ ;  /* 0x0000001526107224 */ /* 0x040fe400078e02ff */
[----:B------:R-:W-:Y:S01]  /*5f40*/  IMAD R21, R38, R26, RZ ;  /* 0x0000001a26157224 */ /* 0x000fe200078e02ff */
[----:B------:R-:W-:Y:S01]  /*5f50*/  I2IP.S8.S32.SAT R52, R2, R0, R52 ;  /* 0x0000000002347239 */ /* 0x000fe20000001434 */
[C---:B------:R-:W-:Y:S01]  /*5f60*/  IMAD R26, R38.reuse, R31, RZ ;  /* 0x0000001f261a7224 */ /* 0x040fe200078e02ff */
[----:B------:R-:W-:Y:S01]  /*5f70*/  SHF.R.S32.HI R2, RZ, 0x18, R49 ;  /* 0x00000018ff027819 */ /* 0x000fe20000011431 */
[C---:B------:R-:W-:Y:S02]  /*5f80*/  IMAD R3, R38.reuse, R8, RZ ;  /* 0x0000000826037224 */ /* 0x040fe400078e02ff */
[----:B------:R-:W-:Y:S02]  /*5f90*/  IMAD.SHL.U32 R31, R49, 0x100, RZ ;  /* 0x00000100311f7824 */ /* 0x000fe400078e00ff */
[C---:B------:R-:W-:Y:S02]  /*5fa0*/  IMAD R8, R38.reuse, R13, RZ ;  /* 0x0000000d26087224 */ /* 0x040fe400078e02ff */
[C---:B------:R-:W-:Y:S01]  /*5fb0*/  IMAD R13, R38.reuse, R18, RZ ;  /* 0x00000012260d7224 */ /* 0x040fe200078e02ff */
[----:B------:R-:W-:Y:S01]  /*5fc0*/  SHF.R.S32.HI R0, RZ, 0x18, R31 ;  /* 0x00000018ff007819 */ /* 0x000fe2000001141f */
[----:B------:R-:W-:Y:S01]  /*5fd0*/  IMAD R18, R38, R23, RZ ;  /* 0x0000001726127224 */ /* 0x000fe200078e02ff */
[----:B------:R-:W-:Y:S01]  /*5fe0*/  SHF.L.U32 R31, R50, 0x10, RZ ;  /* 0x00000010321f7819 */ /* 0x000fe200000006ff */
[C---:B------:R-:W-:Y:S02]  /*5ff0*/  IMAD R4, R38.reuse, R9, RZ ;  /* 0x0000000926047224 */ /* 0x040fe400078e02ff */
[C---:B------:R-:W-:Y:S01]  /*6000*/  IMAD R23, R38.reuse, R28, RZ ;  /* 0x0000001c26177224 */ /* 0x040fe200078e02ff */
[----:B------:R-:W-:Y:S01]  /*6010*/  SHF.R.S32.HI R31, RZ, 0x18, R31 ;  /* 0x00000018ff1f7819 */ /* 0x000fe2000001141f */
[C---:B------:R-:W-:Y:S02]  /*6020*/  IMAD R7, R38.reuse, R12, RZ ;  /* 0x0000000c26077224 */ /* 0x040fe400078e02ff */
[----:B------:R-:W-:Y:S01]  /*6030*/  IMAD R28, R38, R33, RZ ;  /* 0x00000021261c7224 */ /* 0x000fe200078e02ff */
[----:B------:R-:W-:Y:S01]  /*6040*/  PRMT R33, R50, 0x8880, RZ ;  /* 0x0000888032217816 */ /* 0x000fe200000000ff */
[----:B------:R-:W-:Y:S02]  /*6050*/  IMAD R3, R41, R40, R3 ;  /* 0x0000002829037224 */ /* 0x000fe400078e0203 */
[C---:B------:R-:W-:Y:S02]  /*6060*/  IMAD R12, R38.reuse, R17, RZ ;  /* 0x00000011260c7224 */ /* 0x040fe400078e02ff */
[C---:B------:R-:W-:Y:S02]  /*6070*/  IMAD R5, R38.reuse, R10, RZ ;  /* 0x0000000a26057224 */ /* 0x040fe400078e02ff */
[----:B------:R-:W-:Y:S02]  /*6080*/  IMAD R17, R38, R22, RZ ;  /* 0x0000001626117224 */ /* 0x000fe400078e02ff */
[----:B------:R-:W-:Y:S02]  /*6090*/  IMAD R4, R42, R40, R4 ;  /* 0x000000282a047224 */ /* 0x000fe400078e0204 */
[C---:B------:R-:W-:Y:S02]  /*60a0*/  IMAD R22, R38.reuse, R27, RZ ;  /* 0x0000001b26167224 */ /* 0x040fe400078e02ff */
[----:B------:R-:W-:Y:S01]  /*60b0*/  IMAD R27, R38, R32, RZ ;  /* 0x00000020261b7224 */ /* 0x000fe200078e02ff */
[----:B------:R-:W-:Y:S01]  /*60c0*/  SHF.L.U32 R32, R50, 0x8, RZ ;  /* 0x0000000832207819 */ /* 0x000fe200000006ff */
[-C--:B------:R-:W-:Y:S02]  /*60d0*/  IMAD R5, R0, R40.reuse, R5 ;  /* 0x0000002800057224 */ /* 0x080fe400078e0205 */
[----:B------:R-:W-:Y:S01]  /*60e0*/  IMAD.MOV.U32 R0, RZ, RZ, R33 ;  /* 0x000000ffff007224 */ /* 0x000fe200078e0021 */
[----:B------:R-:W-:Y:S01]  /*60f0*/  SHF.R.S32.HI R32, RZ, 0x18, R32 ;  /* 0x00000018ff207819 */ /* 0x000fe20000011420 */
[-C--:B------:R-:W-:Y:S01]  /*6100*/  IMAD R6, R2, R40.reuse, R6 ;  /* 0x0000002802067224 */ /* 0x080fe200078e0206 */
[----:B------:R-:W-:Y:S01]  /*6110*/  SHF.R.S32.HI R2, RZ, 0x18, R50 ;  /* 0x00000018ff027819 */ /* 0x000fe20000011432 */
[----:B------:R-:W-:Y:S01]  /*6120*/  IMAD R7, R0, R40, R7 ;  /* 0x0000002800077224 */ /* 0x000fe200078e0207 */
[----:B------:R-:W-:Y:S01]  /*6130*/  PRMT R0, R51, 0x8880, RZ ;  /* 0x0000888033007816 */ /* 0x000fe200000000ff */
[----:B------:R-:W-:Y:S01]  /*6140*/  IMAD R9, R38, R14, RZ ;  /* 0x0000000e26097224 */ /* 0x000fe200078e02ff */
[----:B------:R-:W-:Y:S01]  /*6150*/  I2IP.S8.S32.SAT R6, R6, R5, RZ ;  /* 0x0000000506067239 */ /* 0x000fe200000014ff */
[-C--:B------:R-:W-:Y:S01]  /*6160*/  IMAD R8, R31, R40.reuse, R8 ;  /* 0x000000281f087224 */ /* 0x080fe200078e0208 */
[C---:B------:R-:W-:Y:S01]  /*6170*/  SHF.L.U32 R31, R51.reuse, 0x8, RZ ;  /* 0x00000008331f7819 */ /* 0x040fe200000006ff */
[----:B------:R-:W-:Y:S01]  /*6180*/  IMAD R10, R38, R15, RZ ;  /* 0x0000000f260a7224 */ /* 0x000fe200078e02ff */
[----:B------:R-:W-:Y:S01]  /*6190*/  I2IP.S8.S32.SAT R53, R4, R3, R6 ;  /* 0x0000000304357239 */ /* 0x000fe20000001406 */
[-C--:B------:R-:W-:Y:S01]  /*61a0*/  IMAD R9, R32, R40.reuse, R9 ;  /* 0x0000002820097224 */ /* 0x080fe200078e0209 */
[----:B------:R-:W-:Y:S01]  /*61b0*/  SHF.R.S32.HI R5, RZ, 0x18, R31 ;  /* 0x00000018ff057819 */ /* 0x000fe2000001141f */
[-C--:B------:R-:W-:Y:S01]  /*61c0*/  IMAD R10, R2, R40.reuse, R10 ;  /* 0x00000028020a7224 */ /* 0x080fe200078e020a */
[----:B------:R-:W-:Y:S01]  /*61d0*/  SHF.L.U32 R2, R51, 0x10, RZ ;  /* 0x0000001033027819 */ /* 0x000fe200000006ff */
[----:B------:R-:W-:Y:S01]  /*61e0*/  IMAD R11, R0, R40, R11 ;  /* 0x00000028000b7224 */ /* 0x000fe200078e020b */
[----:B------:R-:W-:Y:S01]  /*61f0*/  SHF.R.S32.HI R0, RZ, 0x18, R51 ;  /* 0x00000018ff007819 */ /* 0x000fe20000011433 */
[C---:B------:R-:W-:Y:S01]  /*6200*/  IMAD R15, R38.reuse, R20, RZ ;  /* 0x00000014260f7224 */ /* 0x040fe200078e02ff */
[----:B------:R-:W-:Y:S01]  /*6210*/  SHF.R.S32.HI R2, RZ, 0x18, R2 ;  /* 0x00000018ff027819 */ /* 0x000fe20000011402 */
[C---:B------:R-:W-:Y:S01]  /*6220*/  IMAD R14, R38.reuse, R19, RZ ;  /* 0x00000013260e7224 */ /* 0x040fe200078e02ff */
[C---:B----4-:R-:W-:Y:S01]  /*6230*/  SHF.L.U32 R4, R45.reuse, 0x10, RZ ;  /* 0x000000102d047819 */ /* 0x050fe200000006ff */
[----:B------:R-:W-:Y:S01]  /*6240*/  IMAD R19, R38, R24, RZ ;  /* 0x0000001826137224 */ /* 0x000fe200078e02ff */
[----:B------:R-:W-:Y:S01]  /*6250*/  PRMT R3, R45, 0x8880, RZ ;  /* 0x000088802d037816 */ /* 0x000fe200000000ff */
[-C--:B------:R-:W-:Y:S01]  /*6260*/  IMAD R12, R2, R40.reuse, R12 ;  /* 0x00000028020c7224 */ /* 0x080fe200078e020c */
[----:B------:R-:W-:Y:S01]  /*6270*/  PRMT R2, R44, 0x8880, RZ ;  /* 0x000088802c027816 */ /* 0x000fe200000000ff */
[-C--:B------:R-:W-:Y:S01]  /*6280*/  IMAD R13, R5, R40.reuse, R13 ;  /* 0x00000028050d7224 */ /* 0x080fe200078e020d */
[----:B------:R-:W-:Y:S01]  /*6290*/  SHF.R.S32.HI R4, RZ, 0x18, R4 ;  /* 0x00000018ff047819 */ /* 0x000fe20000011404 */
[----:B------:R-:W-:Y:S01]  /*62a0*/  IMAD R14, R0, R40, R14 ;  /* 0x00000028000e7224 */ /* 0x000fe200078e020e */
[----:B------:R-:W-:Y:S01]  /*62b0*/  MOV R0, R2 ;  /* 0x0000000200007202 */ /* 0x000fe20000000f00 */
[----:B------:R-:W-:Y:S01]  /*62c0*/  IMAD.U32 R5, R44, 0x10000, RZ ;  /* 0x000100002c057824 */ /* 0x000fe200078e00ff */
[----:B------:R-:W-:Y:S01]  /*62d0*/  I2IP.S8.S32.SAT R9, R10, R9, RZ ;  /* 0x000000090a097239 */ /* 0x000fe200000014ff */
[----:B------:R-:W-:Y:S01]  /*62e0*/  IMAD R20, R38, R25, RZ ;  /* 0x0000001926147224 */ /* 0x000fe200078e02ff */
[----:B------:R-:W-:Y:S01]  /*62f0*/  I2IP.S8.S32.SAT R13, R14, R13, RZ ;  /* 0x0000000d0e0d7239 */ /* 0x000fe200000014ff */
[----:B------:R-:W-:Y:S01]  /*6300*/  IMAD R15, R0, R40, R15 ;  /* 0x00000028000f7224 */ /* 0x000fe200078e020f */
[----:B------:R-:W-:Y:S01]  /*6310*/  SHF.R.S32.HI R2, RZ, 0x18, R5 ;  /* 0x00000018ff027819 */ /* 0x000fe20000011405 */
[----:B------:R-:W-:Y:S01]  /*6320*/  IMAD R24, R38, R29, RZ ;  /* 0x0000001d26187224 */ /* 0x000fe200078e02ff */
[----:B------:R-:W-:Y:S01]  /*6330*/  SHF.L.U32 R0, R44, 0x8, RZ ;  /* 0x000000082c007819 */ /* 0x000fe200000006ff */
[----:B------:R-:W-:Y:S01]  /*6340*/  IMAD R25, R38, R30, RZ ;  /* 0x0000001e26197224 */ /* 0x000fe200078e02ff */
[----:B------:R-:W-:Y:S01]  /*6350*/  I2IP.S8.S32.SAT R54, R8, R7, R9 ;  /* 0x0000000708367239 */ /* 0x000fe20000001409 */
[----:B------:R-:W-:Y:S01]  /*6360*/  IMAD R16, R2, R40, R16 ;  /* 0x0000002802107224 */ /* 0x000fe200078e0210 */
[----:B------:R-:W-:Y:S01]  /*6370*/  SHF.R.S32.HI R0, RZ, 0x18, R0 ;  /* 0x00000018ff007819 */ /* 0x000fe20000011400 */
[----:B------:R-:W-:Y:S01]  /*6380*/  IMAD R29, R38, R34, RZ ;  /* 0x00000022261d7224 */ /* 0x000fe200078e02ff */
[----:B------:R-:W-:Y:S01]  /*6390*/  SHF.R.S32.HI R2, RZ, 0x18, R44 ;  /* 0x00000018ff027819 */ /* 0x000fe2000001142c */
[----:B------:R-:W-:Y:S01]  /*63a0*/  IMAD.SHL.U32 R5, R45, 0x100, RZ ;  /* 0x000001002d057824 */ /* 0x000fe200078e00ff */
[----:B------:R-:W-:Y:S01]  /*63b0*/  I2IP.S8.S32.SAT R55, R12, R11, R13 ;  /* 0x0000000b0c377239 */ /* 0x000fe2000000140d */
[-C--:B------:R-:W-:Y:S02]  /*63c0*/  IMAD R17, R0, R40.reuse, R17 ;  /* 0x0000002800117224 */ /* 0x080fe400078e0211 */
[-C--:B------:R-:W-:Y:S01]  /*63d0*/  IMAD R18, R2, R40.reuse, R18 ;  /* 0x0000002802127224 */ /* 0x080fe200078e0212 */
[----:B------:R-:W-:Y:S01]  /*63e0*/  SHF.R.S32.HI R0, RZ, 0x18, R5 ;  /* 0x00000018ff007819 */ /* 0x000fe20000011405 */
[-C--:B------:R-:W-:Y:S01]  /*63f0*/  IMAD R19, R3, R40.reuse, R19 ;  /* 0x0000002803137224 */ /* 0x080fe200078e0213 */
[----:B------:R-:W-:Y:S01]  /*6400*/  SHF.R.S32.HI R2, RZ, 0x18, R45 ;  /* 0x00000018ff027819 */ /* 0x000fe2000001142d */
[-C--:B------:R-:W-:Y:S01]  /*6410*/  IMAD R20, R4, R40.reuse, R20 ;  /* 0x0000002804147224 */ /* 0x080fe200078e0214 */
[----:B------:R-:W-:Y:S01]  /*6420*/  SHF.L.U32 R4, R46, 0x10, RZ ;  /* 0x000000102e047819 */ /* 0x000fe200000006ff */
[-C--:B------:R-:W-:Y:S01]  /*6430*/  IMAD R21, R0, R40.reuse, R21 ;  /* 0x0000002800157224 */ /* 0x080fe200078e0215 */
[C---:B------:R-:W-:Y:S01]  /*6440*/  PRMT R0, R46.reuse, 0x8880, RZ ;  /* 0x000088802e007816 */ /* 0x040fe200000000ff */
[----:B------:R1:W-:Y:S01]  /*6450*/  STS.128 [R69+UR44+0x2200], R52 ;  /* 0x0022003445007988 */ /* 0x0003e20008000c2c */
[----:B------:R-:W-:Y:S01]  /*6460*/  SHF.L.U32 R3, R46, 0x8, RZ ;  /* 0x000000082e037819 */ /* 0x000fe200000006ff */
[-C--:B------:R-:W-:Y:S01]  /*6470*/  IMAD R22, R2, R40.reuse, R22 ;  /* 0x0000002802167224 */ /* 0x080fe200078e0216 */
[----:B------:R-:W-:Y:S01]  /*6480*/  SHF.R.S32.HI R2, RZ, 0x18, R4 ;  /* 0x00000018ff027819 */ /* 0x000fe20000011404 */
[-C--:B------:R-:W-:Y:S01]  /*6490*/  IMAD R23, R0, R40.reuse, R23 ;  /* 0x0000002800177224 */ /* 0x080fe200078e0217 */
[----:B------:R-:W-:Y:S01]  /*64a0*/  SHF.R.S32.HI R3, RZ, 0x18, R3 ;  /* 0x00000018ff037819 */ /* 0x000fe20000011403 */
[----:B------:R-:W-:Y:S01]  /*64b0*/  IMAD R30, R38, R35, RZ ;  /* 0x00000023261e7224 */ /* 0x000fe200078e02ff */
[----:B------:R-:W-:Y:S01]  /*64c0*/  SHF.R.S32.HI R0, RZ, 0x18, R46 ;  /* 0x00000018ff007819 */ /* 0x000fe2000001142e */
[-C--:B------:R-:W-:Y:S01]  /*64d0*/  IMAD R24, R2, R40.reuse, R24 ;  /* 0x0000002802187224 */ /* 0x080fe200078e0218 */
[----:B------:R-:W-:Y:S01]  /*64e0*/  PRMT R2, R47, 0x8880, RZ ;  /* 0x000088802f027816 */ /* 0x000fe200000000ff */
[-C--:B------:R-:W-:Y:S01]  /*64f0*/  IMAD R25, R3, R40.reuse, R25 ;  /* 0x0000002803197224 */ /* 0x080fe200078e0219 */
[C---:B------:R-:W-:Y:S01]  /*6500*/  SHF.L.U32 R3, R47.reuse, 0x10, RZ ;  /* 0x000000102f037819 */ /* 0x040fe200000006ff */
[----:B------:R-:W-:Y:S01]  /*6510*/  IMAD.SHL.U32 R4, R47, 0x100, RZ ;  /* 0x000001002f047824 */ /* 0x000fe200078e00ff */
[----:B------:R-:W-:Y:S01]  /*6520*/  SHF.R.S32.HI R5, RZ, 0x18, R47 ;  /* 0x00000018ff057819 */ /* 0x000fe2000001142f */
[-C--:B------:R-:W-:Y:S01]  /*6530*/  IMAD R26, R0, R40.reuse, R26 ;  /* 0x00000028001a7224 */ /* 0x080fe200078e021a */
[----:B------:R-:W-:Y:S01]  /*6540*/  SHF.R.S32.HI R3, RZ, 0x18, R3 ;  /* 0x00000018ff037819 */ /* 0x000fe20000011403 */
[-C--:B------:R-:W-:Y:S01]  /*6550*/  IMAD R27, R2, R40.reuse, R27 ;  /* 0x00000028021b7224 */ /* 0x080fe200078e021b */
[----:B------:R-:W-:Y:S02]  /*6560*/  SHF.R.S32.HI R4, RZ, 0x18, R4 ;  /* 0x00000018ff047819 */ /* 0x000fe40000011404 */
[----:B------:R-:W-:Y:S01]  /*6570*/  I2IP.S8.S32.SAT R17, R18, R17, RZ ;  /* 0x0000001112117239 */ /* 0x000fe200000014ff */
[-C--:B------:R-:W-:Y:S01]  /*6580*/  IMAD R28, R3, R40.reuse, R28 ;  /* 0x00000028031c7224 */ /* 0x080fe200078e021c */
[----:B------:R-:W-:Y:S01]  /*6590*/  I2IP.S8.S32.SAT R21, R22, R21, RZ ;  /* 0x0000001516157239 */ /* 0x000fe200000014ff */
[-C--:B------:R-:W-:Y:S01]  /*65a0*/  IMAD R29, R4, R40.reuse, R29 ;  /* 0x00000028041d7224 */ /* 0x080fe200078e021d */
[----:B------:R-:W-:Y:S01]  /*65b0*/  I2IP.S8.S32.SAT R16, R16, R15, R17 ;  /* 0x0000000f10107239 */ /* 0x000fe20000001411 */
[----:B------:R-:W-:Y:S01]  /*65c0*/  IMAD R30, R5, R40, R30 ;  /* 0x00000028051e7224 */ /* 0x000fe200078e021e */
[----:B------:R-:W-:Y:S02]  /*65d0*/  I2IP.S8.S32.SAT R17, R20, R19, R21 ;  /* 0x0000001314117239 */ /* 0x000fe40000001415 */
[----:B------:R-:W-:Y:S02]  /*65e0*/  I2IP.S8.S32.SAT R18, R26, R25, RZ ;  /* 0x000000191a127239 */ /* 0x000fe400000014ff */
[----:B------:R-:W-:Y:S02]  /*65f0*/  I2IP.S8.S32.SAT R19, R30, R29, RZ ;  /* 0x0000001d1e137239 */ /* 0x000fe400000014ff */
[----:B------:R-:W-:Y:S02]  /*6600*/  IADD3 R2, PT, PT, R69, UR44, RZ ;  /* 0x0000002c45027c10 */ /* 0x000fe4000fffe0ff */
[----:B------:R-:W-:Y:S02]  /*6610*/  SHF.L.U32 R0, R79, 0x4, RZ ;  /* 0x000000044f007819 */ /* 0x000fe400000006ff */
[----:B------:R-:W-:Y:S02]  /*6620*/  I2IP.S8.S32.SAT R18, R24, R23, R18 ;  /* 0x0000001718127239 */ /* 0x000fe40000001412 */
[----:B------:R-:W-:Y:S02]  /*6630*/  I2IP.S8.S32.SAT R19, R28, R27, R19 ;  /* 0x0000001b1c137239 */ /* 0x000fe40000001413 */
[----:B------:R-:W-:Y:S02]  /*6640*/  IADD3 R87, PT, PT, R2, R0, RZ ;  /* 0x0000000002577210 */ /* 0x000fe40007ffe0ff */
[----:B------:R-:W-:Y:S02]  /*6650*/  LEA R3, R81, UR44, 0x3 ;  /* 0x0000002c51037c11 */ /* 0x000fe4000f8e18ff */
[----:B------:R-:W-:Y:S01]  /*6660*/  @P6 SHF.L.U32 R4, R80, 0x1f, RZ ;  /* 0x0000001f50046819 */ /* 0x000fe200000006ff */
[----:B------:R1:W-:Y:S01]  /*6670*/  STS.128 [R87+0x2210], R16 ;  /* 0x0022101057007388 */ /* 0x0003e20000000c00 */
[----:B------:R-:W-:Y:S01]  /*6680*/  @!PT LDS RZ, [RZ] ;  /* 0x00000000fffff984 */ /* 0x000fe20000000800 */
[----:B------:R-:W-:Y:S01]  /*6690*/  @!PT LDS RZ, [RZ] ;  /* 0x00000000fffff984 */ /* 0x000fe20000000800 */
[----:B------:R-:W-:Y:S01]  /*66a0*/  @!PT LDS RZ, [RZ] ;  /* 0x00000000fffff984 */ /* 0x000fe20000000800 */
[----:B------:R-:W-:Y:S01]  /*66b0*/  @!PT LDS RZ, [RZ] ;  /* 0x00000000fffff984 */ /* 0x000fe20000000800 */
[----:B------:R2:W-:Y:S07]  /*66c0*/  MEMBAR.ALL.CTA ;  /* 0x0000000000007992 */ /* 0x0005ee0000008000 */
[----:B--2---:R-:W2:Y:S02]  /*66d0*/  FENCE.VIEW.ASYNC.S ;  /* 0x00000000000073c6 */ /* 0x004ea40000000000 */
[----:B--2---:R-:W-:Y:S06]  /*66e0*/  BAR.SYNC.DEFER_BLOCKING 0x1, 0x80 ;  /* 0x0042000000007b1d */ /* 0x004fec0000010000 */
[----:B------:R-:W-:Y:S05]  /*66f0*/  @P0 BRA `(.L_x_101) ;  /* 0x0000000000280947 */ /* 0x000fea0003800000 */
[----:B------:R-:W2:Y:S01]  /*6700*/  LDCU.64 UR6, c[0x0][0x348] ;  /* 0x00006900ff0677ac */ /* 0x000ea20008000a00 */
[----:B------:R-:W-:Y:S01]  /*6710*/  UIADD3 UR4, UPT, UPT, UR44, 0x2200, URZ ;  /* 0x000022002c047890 */ /* 0x000fe2000fffe0ff */
[----:B------:R-:W-:Y:S05]  /*6720*/  UMOV UR51, UR36 ;  /* 0x0000002400337c82 */ /* 0x000fea0008000000 */
[----:B------:R-:W-:Y:S04]  /*6730*/  MOV R85, UR4 ;  /* 0x0000000400557c02 */ /* 0x000fe80008000f00 */
[----:B------:R-:W-:Y:S01]  /*6740*/  R2UR UR48, R85 ;  /* 0x00000000553072ca */ /* 0x000fe200000e0000 */
[----:B--2---:R-:W-:Y:S04]  /*6750*/  UIADD3 UR4, UP0, UPT, UR6, 0x680, URZ ;  /* 0x0000068006047890 */ /* 0x004fe8000ff1e0ff */
[----:B------:R-:W-:Y:S09]  /*6760*/  UIADD3.X UR5, UPT, UPT, URZ, UR7, URZ, UP0, !UPT ;  /* 0x00000007ff057290 */ /* 0x000ff200087fe4ff */
[----:B------:R2:W-:Y:S01]  /*6770*/  UTMASTG.3D [UR48], [UR4] ;  /* 0x00000030040073b5 */ /* 0x0005e20008010000 */
[----:B------:R0:W-:Y:S01]  /*6780*/  UTMACMDFLUSH ;  /* 0x00000000000079b7 */ /* 0x0001e20000000000 */
[----:B--2---:R-:W-:Y:S04]  /*6790*/  DEPBAR.LE SB0, 0x1 ;  /* 0x000080400000791a */ /* 0x004fe80000000000 */
.L_x_101:
[----:B------:R-:W-:Y:S05]  /*67a0*/  BSYNC.RECONVERGENT B0 ;  /* 0x0000000000007941 */ /* 0x000fea0003800200 */
.L_x_100:
[----:B------:R-:W-:Y:S06]  /*67b0*/  BAR.SYNC.DEFER_BLOCKING 0x1, 0x80 ;  /* 0x0042000000007b1d */ /* 0x000fec0000010000 */
[----:B------:R-:W2:Y:S01]  /*67c0*/  @P6 SYNCS.PHASECHK.TRANS64.TRYWAIT P0, [R3+URZ+0x30], R4 ;  /* 0x00003004030065a7 */ /* 0x000ea200080011ff */
[----:B------:R-:W-:Y:S01]  /*67d0*/  BSSY B1, `(.L_x_102) ;  /* 0x000001f000017945 */ /* 0x000fe20003800000 */
[----:B--2---:R-:W-:Y:S03]  /*67e0*/  @P6 SEL R56, RZ, 0x1, !P0 ;  /* 0x00000001ff386807 */ /* 0x004fe60004000000 */
[----:B------:R-:W-:Y:S05]  /*67f0*/  @!P6 BRA `(.L_x_103) ;  /* 0x000000000070e947 */ /* 0x000fea0003800000 */
[----:B------:R-:W-:Y:S01]  /*6800*/  ISETP.NE.AND P1, PT, R57, RZ, PT ;  /* 0x000000ff3900720c */ /* 0x000fe20003f25270 */
[----:B------:R-:W-:Y:S01]  /*6810*/  BSSY B0, `(.L_x_104) ;  /* 0x0000008000007945 */ /* 0x000fe20003800000 */
[----:B------:R-:W-:Y:S11]  /*6820*/  ISETP.NE.AND P0, PT, R56, RZ, PT ;  /* 0x000000ff3800720c */ /* 0x000ff60003f05270 */
[----:B------:R-:W-:Y:S04]  /*6830*/  @P1 IMAD R2, R81, 0x1000, R2 ;  /* 0x0000100051021824 */ /* 0x000fe800078e0202 */
[----:B------:R-:W-:Y:S01]  /*6840*/  @P1 IMAD.IADD R4, R0, 0x1, R2 ;  /* 0x0000000100041824 */ /* 0x000fe200078e0202 */
[----:B------:R-:W-:Y:S06]  /*6850*/  @P0 BRA `(.L_x_105) ;  /* 0x00000000000c0947 */ /* 0x000fec0003800000 */
[----:B------:R-:W-:Y:S04]  /*6860*/  SHF.L.U32 R0, R80, 0x1f, RZ ;  /* 0x0000001f50007819 */ /* 0x000fe800000006ff */
[----:B------:R-:W2:Y:S02]  /*6870*/  SYNCS.PHASECHK.TRANS64.TRYWAIT P0, [R3+URZ+0x30], R0 ;  /* 0x00003000030075a7 */ /* 0x000ea400080011ff */
[----:B--2---:R-:W-:Y:S05]  /*6880*/  @!P0 BRA `(.L_x_106) ;  /* 0x0000001400b88947 */ /* 0x004fea0003800000 */
.L_x_105:
[----:B------:R-:W-:Y:S05]  /*6890*/  BSYNC B0 ;  /* 0x0000000000007941 */ /* 0x000fea0003800000 */
.L_x_104:
[----:B------:R-:W-:Y:S01]  /*68a0*/  ISETP.NE.AND P0, PT, R57, RZ, PT ;  /* 0x000000ff3900720c */ /* 0x000fe20003f05270 */
[----:B--2---:R-:W-:Y:S02]  /*68b0*/  VIADD R3, R3, 0x40 ;  /* 0x0000004003037836 */ /* 0x004fe40000000000 */
[----:B------:R-:W-:Y:S02]  /*68c0*/  IMAD.U32 R0, RZ, RZ, UR45 ;  /* 0x0000002dff007e24 */ /* 0x000fe4000f8e00ff */
[----:B------:R-:W-:Y:S03]  /*68d0*/  VIADD R81, R81, 0x1 ;  /* 0x0000000151517836 */ /* 0x000fe60000000000 */
[----:B------:R-:W-:Y:S05]  /*68e0*/  PRMT R0, R0, 0x654, R3 ;  /* 0x0000065400007816 */ /* 0x000fea0000000003 */
[----:B------:R2:W3:Y:S04]  /*68f0*/  @P0 LDS.128 R48, [R2+0x200] ;  /* 0x0002000002300984 */ /* 0x0004e80000000c00 */
        /* <DEDUP_REMOVED lines=11> */
[----:B--23--:R-:W-:Y:S02]  /*69b0*/  LOP3.LUT R80, R80, R0, RZ, 0x3c, !PT ;  /* 0x0000000050507212 */ /* 0x00cfe400078e3cff */
.L_x_103:
[----:B------:R-:W-:Y:S05]  /*69c0*/  BSYNC B1 ;  /* 0x0000000000017941 */ /* 0x000fea0003800000 */
.L_x_102:
[----:B------:R-:W-:Y:S05]  /*69d0*/  VIADD R0, R39, 0x40 ;  /* 0x0000004027007836 */ /* 0x000fea0000000000 */
[----:B------:R-:W-:Y:S04]  /*69e0*/  SHF.R.U32.HI R0, RZ, 0x15, R0 ;  /* 0x00000015ff007819 */ /* 0x000fe80000011600 */
[----:B------:R-:W-:Y:S11]  /*69f0*/  LOP3.LUT P0, RZ, R0, 0x3, R75, 0x48, !PT ;  /* 0x0000000300ff7812 */ /* 0x000ff6000780484b */
[----:B------:R-:W-:Y:S02]  /*6a00*/  @!UPT UIADD3 URZ, UPT, UPT, URZ, URZ, URZ ;  /* 0x000000fffffff290 */ /* 0x000fe4000fffe0ff */
[----:B------:R-:W-:Y:S05]  /*6a10*/  @!P0 BRA `(.L_x_107) ;  /* 0x0000000000408947 */ /* 0x000fea0003800000 */
[----:B------:R-:W2:Y:S01]  /*6a20*/  LDCU.64 UR8, c[0x4][0x70] ;  /* 0x01000e00ff0877ac */ /* 0x000ea20008000a00 */
[----:B------:R-:W-:Y:S01]  /*6a30*/  MOV R3, 0x0 ;  /* 0x0000000000037802 */ /* 0x000fe20000000f00 */
[----:B------:R-:W-:Y:S02]  /*6a40*/  HFMA2 R12, -RZ, RZ, 0, 5.9604644775390625e-08 ;  /* 0x00000001ff0c7431 */ /* 0x000fe400000001ff */
[----:B------:R-:W-:Y:S02]  /*6a50*/  IMAD.MOV.U32 R8, RZ, RZ, 0x192 ;  /* 0x00000192ff087424 */ /* 0x000fe400078e00ff */
[----:B------:R-:W-:Y:S01]  /*6a60*/  IMAD.MOV.U32 R13, RZ, RZ, RZ ;  /* 0x000000ffff0d7224 */ /* 0x000fe200078e00ff */
[----:B------:R-:W3:Y:S01]  /*6a70*/  LDCU.64 UR6, c[0x4][0x78] ;  /* 0x01000f00ff0677ac */ /* 0x000ee20008000a00 */
[----:B------:R-:W1:Y:S01]  /*6a80*/  LDC.64 R2, c[0x4][R3] ;  /* 0x0100000003027b82 */ /* 0x000e620000000a00 */
[----:B------:R-:W5:Y:S01]  /*6a90*/  LDCU.64 UR4, c[0x4][0x10] ;  /* 0x01000200ff0477ac */ /* 0x000f620008000a00 */
[----:B--2---:R-:W-:Y:S01]  /*6aa0*/  MOV R5, UR9 ;  /* 0x0000000900057c02 */ /* 0x004fe20008000f00 */
[----:B------:R-:W-:Y:S01]  /*6ab0*/  IMAD.U32 R4, RZ, RZ, UR8 ;  /* 0x00000008ff047e24 */ /* 0x000fe2000f8e00ff */
[----:B---3--:R-:W-:Y:S01]  /*6ac0*/  MOV R7, UR7 ;  /* 0x0000000700077c02 */ /* 0x008fe20008000f00 */
[----:B------:R-:W-:Y:S01]  /*6ad0*/  IMAD.U32 R6, RZ, RZ, UR6 ;  /* 0x00000006ff067e24 */ /* 0x000fe2000f8e00ff */
[----:B-----5:R-:W-:Y:S01]  /*6ae0*/  MOV R11, UR5 ;  /* 0x00000005000b7c02 */ /* 0x020fe20008000f00 */
[----:B------:R-:W-:Y:S02]  /*6af0*/  IMAD.U32 R10, RZ, RZ, UR4 ;  /* 0x00000004ff0a7e24 */ /* 0x000fe4000f8e00ff */
[----:B------:R-:W-:Y:S07]  /*6b00*/  LEPC R20, `(.L_x_107) ;  /* 0x000000001014794e */ /* 0x000fee0000000000 */
[----:B-1--4-:R-:W-:Y:S05]  /*6b10*/  CALL.ABS.NOINC R2 ;  /* 0x0000000002007343 */ /* 0x012fea0003c00000 */
.L_x_107:
[----:B------:R-:W-:Y:S01]  /*6b20*/  ISETP.NE.AND P0, PT, R86, RZ, PT ;  /* 0x000000ff5600720c */ /* 0x000fe20003f05270 */
[----:B------:R-:W-:Y:S05]  /*6b30*/  WARPSYNC.ALL ;  /* 0x0000000000007948 */ /* 0x000fea0003800000 */
[----:B------:R-:W-:Y:S01]  /*6b40*/  IMAD.SHL.U32 R66, R49, 0x100, RZ ;  /* 0x0000010031427824 */ /* 0x000fe200078e00ff */
[----:B------:R-:W-:Y:S01]  /*6b50*/  R2UR UR4, R39 ;  /* 0x00000000270472ca */ /* 0x000fe200000e0000 */
[----:B------:R-:W-:Y:S01]  /*6b60*/  IMAD.SHL.U32 R60, R51, 0x100, RZ ;  /* 0x00000100333c7824 */ /* 0x000fe200078e00ff */
[C---:B------:R-:W-:Y:S01]  /*6b70*/  SHF.L.U32 R2, R48.reuse, 0x10, RZ ;  /* 0x0000001030027819 */ /* 0x040fe200000006ff */
[----:B-1--4-:R-:W-:Y:S01]  /*6b80*/  IMAD.SHL.U32 R54, R45, 0x100, RZ ;  /* 0x000001002d367824 */ /* 0x012fe200078e00ff */
[C---:B------:R-:W-:Y:S01]  /*6b90*/  PRMT R0, R48.reuse, 0x8880, RZ ;  /* 0x0000888030007816 */ /* 0x040fe200000000ff */
[----:B------:R-:W-:Y:S01]  /*6ba0*/  BSSY.RECONVERGENT B0, `(.L_x_108) ;  /* 0x000009f000007945 */ /* 0x000fe20003800200 */
[----:B------:R-:W-:Y:S02]  /*6bb0*/  SHF.L.U32 R3, R48, 0x8, RZ ;  /* 0x0000000830037819 */ /* 0x000fe400000006ff */
[----:B------:R-:W-:Y:S02]  /*6bc0*/  SHF.R.S32.HI R2, RZ, 0x18, R2 ;  /* 0x00000018ff027819 */ /* 0x000fe40000011402 */
[----:B------:R-:W-:Y:S02]  /*6bd0*/  PRMT R68, R49, 0x8880, RZ ;  /* 0x0000888031447816 */ /* 0x000fe400000000ff */
[----:B------:R-:W-:Y:S01]  /*6be0*/  SHF.R.S32.HI R3, RZ, 0x18, R3 ;  /* 0x00000018ff037819 */ /* 0x000fe20000011403 */
[----:B------:R-:W-:Y:S01]  /*6bf0*/  LDTM.16dp32bit_t0_t15.x32 R4, tmem[UR4+0x40] ;  /* 0x00004004000479ee */ /* 0x000fe20008a80000 */
[----:B------:R-:W1:Y:S01]  /*6c00*/  LDTM.16dp32bit_t16_t31.x32 R4, tmem[UR4+0x60] ;  /* 0x00006004000479ee */ /* 0x000e620008aa0000 */
[----:B------:R-:W-:Y:S01]  /*6c10*/  NOP ;  /* 0x0000000000007918 */ /* 0x000fe20000000000 */
[C---:B------:R-:W-:Y:S02]  /*6c20*/  SHF.L.U32 R63, R50.reuse, 0x8, RZ ;  /* 0x00000008323f7819 */ /* 0x040fe400000006ff */
[C---:B------:R-:W-:Y:S02]  /*6c30*/  PRMT R62, R51.reuse, 0x8880, RZ ;  /* 0x00008880333e7816 */ /* 0x040fe400000000ff */
[----:B------:R-:W-:Y:S02]  /*6c40*/  SHF.L.U32 R61, R51, 0x10, RZ ;  /* 0x00000010333d7819 */ /* 0x000fe400000006ff */
[----:B------:R-:W-:Y:S02]  /*6c50*/  R2UR UR5, R43 ;  /* 0x000000002b0572ca */ /* 0x000fe400000e0000 */
[----:B------:R-:W-:Y:S01]  /*6c60*/  SHF.R.S32.HI R39, RZ, 0x18, R48 ;  /* 0x00000018ff277819 */ /* 0x000fe20000011430 */
[----:B------:R-:W-:Y:S01]  /*6c70*/  IMAD.SHL.U32 R48, R47, 0x100, RZ ;  /* 0x000001002f307824 */ /* 0x000fe200078e00ff */
[----:B------:R-:W-:Y:S02]  /*6c80*/  SHF.L.U32 R67, R49, 0x10, RZ ;  /* 0x0000001031437819 */ /* 0x000fe400000006ff */
[C---:B------:R-:W-:Y:S02]  /*6c90*/  PRMT R65, R50.reuse, 0x8880, RZ ;  /* 0x0000888032417816 */ /* 0x040fe400000000ff */
[----:B------:R-:W-:Y:S02]  /*6ca0*/  SHF.R.S32.HI R41, RZ, 0x18, R49 ;  /* 0x00000018ff297819 */ /* 0x000fe40000011431 */
[----:B------:R-:W-:Y:S02]  /*6cb0*/  SHF.L.U32 R64, R50, 0x10, RZ ;  /* 0x0000001032407819 */ /* 0x000fe400000006ff */
[----:B------:R-:W-:Y:S01]  /*6cc0*/  SHF.R.S32.HI R42, RZ, 0x18, R50 ;  /* 0x00000018ff2a7819 */ /* 0x000fe20000011432 */
[----:B------:R-:W-:Y:S01]  /*6cd0*/  UIADD3 UR4, UPT, UPT, UR5, 0xa0, URZ ;  /* 0x000000a005047890 */ /* 0x000fe2000fffe0ff */
[----:B------:R-:W-:Y:S01]  /*6ce0*/  PRMT R59, R44, 0x8880, RZ ;  /* 0x000088802c3b7816 */ /* 0x000fe200000000ff */
[C---:B-1----:R-:W-:Y:S02]  /*6cf0*/  IMAD R4, R38.reuse, R4, RZ ;  /* 0x0000000426047224 */ /* 0x042fe400078e02ff */
[----:B------:R-:W-:Y:S01]  /*6d00*/  UPRMT UR4, UR45, 0x654, UR4 ;  /* 0x000006542d047896 */ /* 0x000fe20008000004 */
[C---:B------:R-:W-:Y:S01]  /*6d10*/  IMAD R5, R38.reuse, R5, RZ ;  /* 0x0000000526057224 */ /* 0x040fe200078e02ff */
[----:B------:R-:W-:Y:S01]  /*6d20*/  SHF.R.S32.HI R43, RZ, 0x18, R51 ;  /* 0x00000018ff2b7819 */ /* 0x000fe20000011433 */
[----:B------:R-:W-:Y:S01]  /*6d30*/  IMAD R6, R38, R6, RZ ;  /* 0x0000000626067224 */ /* 0x000fe200078e02ff */
[----:B------:R-:W-:Y:S01]  /*6d40*/  SHF.L.U32 R51, R46, 0x8, RZ ;  /* 0x000000082e337819 */ /* 0x000fe200000006ff */
[----:B------:R-:W-:Y:S01]  /*6d50*/  IMAD R4, R0, R40, R4 ;  /* 0x0000002800047224 */ /* 0x000fe200078e0204 */
[----:B------:R-:W-:Y:S01]  /*6d60*/  MOV R0, R68 ;  /* 0x0000004400007202 */ /* 0x000fe20000000f00 */
[----:B------:R-:W-:Y:S01]  /*6d70*/  IMAD R7, R38, R7, RZ ;  /* 0x0000000726077224 */ /* 0x000fe200078e02ff */
[----:B------:R-:W-:Y:S01]  /*6d80*/  SHF.L.U32 R58, R44, 0x10, RZ ;  /* 0x000000102c3a7819 */ /* 0x000fe200000006ff */
[-C--:B------:R-:W-:Y:S01]  /*6d90*/  IMAD R5, R2, R40.reuse, R5 ;  /* 0x0000002802057224 */ /* 0x080fe200078e0205 */
[----:B------:R-:W-:Y:S01]  /*6da0*/  SYNCS.ARRIVE.TRANS64.RED.A1T0 RZ, [UR4], RZ ;  /* 0x000000ffffff79a7 */ /* 0x000fe20008100404 */
[----:B------:R-:W-:Y:S01]  /*6db0*/  IMAD R6, R3, R40, R6 ;  /* 0x0000002803067224 */ /* 0x000fe200078e0206 */
[----:B------:R-:W-:Y:S01]  /*6dc0*/  SHF.R.S32.HI R2, RZ, 0x18, R67 ;  /* 0x00000018ff027819 */ /* 0x000fe20000011443 */
[C---:B------:R-:W-:Y:S01]  /*6dd0*/  IMAD R8, R38.reuse, R8, RZ ;  /* 0x0000000826087224 */ /* 0x040fe200078e02ff */
[----:B------:R-:W-:Y:S01]  /*6de0*/  SHF.R.S32.HI R3, RZ, 0x18, R66 ;  /* 0x00000018ff037819 */ /* 0x000fe20000011442 */
[-C--:B------:R-:W-:Y:S01]  /*6df0*/  IMAD R7, R39, R40.reuse, R7 ;  /* 0x0000002827077224 */ /* 0x080fe200078e0207 */
[----:B------:R-:W-:Y:S01]  /*6e00*/  MOV R39, R65 ;  /* 0x0000004100277202 */ /* 0x000fe20000000f00 */
[----:B------:R-:W-:Y:S01]  /*6e10*/  IMAD R9, R38, R9, RZ ;  /* 0x0000000926097224 */ /* 0x000fe200078e02ff */
[C---:B------:R-:W-:Y:S01]  /*6e20*/  PRMT R56, R45.reuse, 0x8880, RZ ;  /* 0x000088802d387816 */ /* 0x040fe200000000ff */
[----:B------:R-:W-:Y:S01]  /*6e30*/  IMAD R8, R0, R40, R8 ;  /* 0x0000002800087224 */ /* 0x000fe200078e0208 */
[----:B------:R-:W-:Y:S01]  /*6e40*/  SHF.L.U32 R55, R45, 0x10, RZ ;  /* 0x000000102d377819 */ /* 0x000fe200000006ff */
[----:B------:R-:W-:Y:S01]  /*6e50*/  IMAD R10, R38, R10, RZ ;  /* 0x0000000a260a7224 */ /* 0x000fe200078e02ff */
[----:B------:R-:W-:Y:S01]  /*6e60*/  PRMT R53, R46, 0x8880, RZ ;  /* 0x000088802e357816 */ /* 0x000fe200000000ff */
[----:B------:R-:W-:Y:S01]  /*6e70*/  IMAD R9, R2, R40, R9 ;  /* 0x0000002802097224 */ /* 0x000fe200078e0209 */
[----:B------:R-:W-:Y:S01]  /*6e80*/  SHF.R.S32.HI R45, RZ, 0x18, R45 ;  /* 0x00000018ff2d7819 */ /* 0x000fe2000001142d */
[----:B------:R-:W-:Y:S01]  /*6e90*/  IMAD R0, R38, R20, RZ ;  /* 0x0000001426007224 */ /* 0x000fe200078e02ff */
[----:B------:R-:W-:Y:S01]  /*6ea0*/  SHF.L.U32 R52, R46, 0x10, RZ ;  /* 0x000000102e347819 */ /* 0x000fe200000006ff */
[C---:B------:R-:W-:Y:S01]  /*6eb0*/  IMAD R11, R38.reuse, R11, RZ ;  /* 0x0000000b260b7224 */ /* 0x040fe200078e02ff */
[C---:B------:R-:W-:Y:S01]  /*6ec0*/  PRMT R50, R47.reuse, 0x8880, RZ ;  /* 0x000088802f327816 */ /* 0x040fe200000000ff */
[C---:B------:R-:W-:Y:S01]  /*6ed0*/  IMAD R2, R38.reuse, R21, RZ ;  /* 0x0000001526027224 */ /* 0x040fe200078e02ff */
[----:B------:R-:W-:Y:S01]  /*6ee0*/  SHF.R.S32.HI R46, RZ, 0x18, R46 ;  /* 0x00000018ff2e7819 */ /* 0x000fe2000001142e */
[C---:B------:R-:W-:Y:S01]  /*6ef0*/  IMAD R20, R38.reuse, R24, RZ ;  /* 0x0000001826147224 */ /* 0x040fe200078e02ff */
[----:B------:R-:W-:Y:S01]  /*6f00*/  SHF.L.U32 R49, R47, 0x10, RZ ;  /* 0x000000102f317819 */ /* 0x000fe200000006ff */
[C---:B------:R-:W-:Y:S01]  /*6f10*/  IMAD R21, R38.reuse, R25, RZ ;  /* 0x0000001926157224 */ /* 0x040fe200078e02ff */
[----:B------:R-:W-:Y:S01]  /*6f20*/  SHF.R.S32.HI R47, RZ, 0x18, R47 ;  /* 0x00000018ff2f7819 */ /* 0x000fe2000001142f */
[----:B------:R-:W-:Y:S01]  /*6f30*/  IMAD R24, R38, R28, RZ ;  /* 0x0000001c26187224 */ /* 0x000fe200078e02ff */
[----:B------:R-:W-:Y:S01]  /*6f40*/  SHF.L.U32 R57, R44, 0x8, RZ ;  /* 0x000000082c397819 */ /* 0x000fe200000006ff */
[----:B------:R-:W-:Y:S01]  /*6f50*/  IMAD R10, R3, R40, R10 ;  /* 0x00000028030a7224 */ /* 0x000fe200078e020a */
[----:B------:R-:W-:Y:S01]  /*6f60*/  SHF.R.S32.HI R44, RZ, 0x18, R44 ;  /* 0x00000018ff2c7819 */ /* 0x000fe2000001142c */
[----:B------:R-:W-:Y:S01]  /*6f70*/  IMAD R12, R38, R12, RZ ;  /* 0x0000000c260c7224 */ /* 0x000fe200078e02ff */
[----:B------:R-:W-:Y:S01]  /*6f80*/  IADD3 R36, PT, PT, R36, 0x1, RZ ;  /* 0x0000000124247810 */ /* 0x000fe20007ffe0ff */
[C---:B------:R-:W-:Y:S02]  /*6f90*/  IMAD R25, R38.reuse, R29, RZ ;  /* 0x0000001d26197224 */ /* 0x040fe400078e02ff */
[C---:B------:R-:W-:Y:S01]  /*6fa0*/  IMAD R28, R38.reuse, R32, RZ ;  /* 0x00000020261c7224 */ /* 0x040fe200078e02ff */
[----:B------:R-:W-:Y:S01]  /*6fb0*/  SHF.R.S32.HI R32, RZ, 0x18, R64 ;  /* 0x00000018ff207819 */ /* 0x000fe20000011440 */
[C---:B------:R-:W-:Y:S01]  /*6fc0*/  IMAD R29, R38.reuse, R33, RZ ;  /* 0x00000021261d7224 */ /* 0x040fe200078e02ff */
[----:B------:R-:W-:Y:S01]  /*6fd0*/  I2IP.S8.S32.SAT R33, R7, R6, RZ ;  /* 0x0000000607217239 */ /* 0x000fe200000014ff */
[----:B------:R-:W-:Y:S01]  /*6fe0*/  IMAD R11, R41, R40, R11 ;  /* 0x00000028290b7224 */ /* 0x000fe200078e020b */
[----:B------:R-:W-:Y:S01]  /*6ff0*/  SHF.R.S32.HI R6, RZ, 0x18, R63 ;  /* 0x00000018ff067819 */ /* 0x000fe2000001143f */
[C---:B------:R-:W-:Y:S01]  /*7000*/  IMAD R13, R38.reuse, R13, RZ ;  /* 0x0000000d260d7224 */ /* 0x040fe200078e02ff */
[----:B------:R-:W-:Y:S01]  /*7010*/  MOV R7, R62 ;  /* 0x0000003e00077202 */ /* 0x000fe20000000f00 */
[C---:B------:R-:W-:Y:S02]  /*7020*/  IMAD R14, R38.reuse, R14, RZ ;  /* 0x0000000e260e7224 */ /* 0x040fe400078e02ff */
[C---:B------:R-:W-:Y:S02]  /*7030*/  IMAD R3, R38.reuse, R22, RZ ;  /* 0x0000001626037224 */ /* 0x040fe400078e02ff */
[----:B------:R-:W-:Y:S02]  /*7040*/  IMAD R12, R39, R40, R12 ;  /* 0x00000028270c7224 */ /* 0x000fe400078e020c */
[C---:B------:R-:W-:Y:S02]  /*7050*/  IMAD R22, R38.reuse, R26, RZ ;  /* 0x0000001a26167224 */ /* 0x040fe400078e02ff */
[C---:B------:R-:W-:Y:S02]  /*7060*/  IMAD R15, R38.reuse, R15, RZ ;  /* 0x0000000f260f7224 */ /* 0x040fe400078e02ff */
[----:B------:R-:W-:Y:S02]  /*7070*/  IMAD R26, R38, R30, RZ ;  /* 0x0000001e261a7224 */ /* 0x000fe400078e02ff */
[----:B------:R-:W-:Y:S02]  /*7080*/  IMAD R13, R32, R40, R13 ;  /* 0x00000028200d7224 */ /* 0x000fe400078e020d */
[C---:B------:R-:W-:Y:S01]  /*7090*/  IMAD R30, R38.reuse, R34, RZ ;  /* 0x00000022261e7224 */ /* 0x040fe200078e02ff */
[----:B------:R-:W-:Y:S01]  /*70a0*/  I2IP.S8.S32.SAT R34, R11, R10, RZ ;  /* 0x0000000a0b227239 */ /* 0x000fe200000014ff */
[----:B------:R-:W-:Y:S01]  /*70b0*/  IMAD R16, R38, R16, RZ ;  /* 0x0000001026107224 */ /* 0x000fe200078e02ff */
[----:B------:R-:W-:Y:S01]  /*70c0*/  SHF.R.S32.HI R10, RZ, 0x18, R61 ;  /* 0x00000018ff0a7819 */ /* 0x000fe2000001143d */
[----:B------:R-:W-:Y:S01]  /*70d0*/  IMAD R14, R6, R40, R14 ;  /* 0x00000028060e7224 */ /* 0x000fe200078e020e */
[----:B------:R-:W-:Y:S01]  /*70e0*/  I2IP.S8.S32.SAT R61, R9, R8, R34 ;  /* 0x00000008093d7239 */ /* 0x000fe20000001422 */
[----:B------:R-:W-:Y:S01]  /*70f0*/  IMAD R17, R38, R17, RZ ;  /* 0x0000001126117224 */ /* 0x000fe200078e02ff */
[----:B------:R-:W-:Y:S01]  /*7100*/  SHF.R.S32.HI R11, RZ, 0x18, R60 ;  /* 0x00000018ff0b7819 */ /* 0x000fe2000001143c */
[----:B------:R-:W-:Y:S01]  /*7110*/  IMAD R15, R42, R40, R15 ;  /* 0x000000282a0f7224 */ /* 0x000fe200078e020f */
[----:B------:R-:W-:Y:S01]  /*7120*/  I2IP.S8.S32.SAT R60, R5, R4, R33 ;  /* 0x00000004053c7239 */ /* 0x000fe20000001421 */
[C---:B------:R-:W-:Y:S01]  /*7130*/  IMAD R18, R38.reuse, R18, RZ ;  /* 0x0000001226127224 */ /* 0x040fe200078e02ff */
[----:B------:R-:W-:Y:S01]  /*7140*/  SHF.R.S32.HI R5, RZ, 0x18, R58 ;  /* 0x00000018ff057819 */ /* 0x000fe2000001143a */
[----:B------:R-:W-:Y:S01]  /*7150*/  IMAD R16, R7, R40, R16 ;  /* 0x0000002807107224 */ /* 0x000fe200078e0210 */
[----:B------:R-:W-:Y:S01]  /*7160*/  I2IP.S8.S32.SAT R14, R15, R14, RZ ;  /* 0x0000000e0f0e7239 */ /* 0x000fe200000014ff */
[----:B------:R-:W-:Y:S01]  /*7170*/  IMAD R19, R38, R19, RZ ;  /* 0x0000001326137224 */ /* 0x000fe200078e02ff */
[----:B------:R-:W-:Y:S01]  /*7180*/  SHF.R.S32.HI R7, RZ, 0x18, R48 ;  /* 0x00000018ff077819 */ /* 0x000fe20000011430 */
[----:B------:R-:W-:Y:S01]  /*7190*/  IMAD R17, R10, R40, R17 ;  /* 0x000000280a117224 */ /* 0x000fe200078e0211 */
[----:B------:R-:W-:Y:S01]  /*71a0*/  I2IP.S8.S32.SAT R62, R13, R12, R14 ;  /* 0x0000000c0d3e7239 */ /* 0x000fe2000000140e */
[-C--:B------:R-:W-:Y:S01]  /*71b0*/  IMAD R18, R11, R40.reuse, R18 ;  /* 0x000000280b127224 */ /* 0x080fe200078e0212 */
[----:B------:R-:W-:Y:S01]  /*71c0*/  SHF.R.S32.HI R6, RZ, 0x18, R57 ;  /* 0x00000018ff067819 */ /* 0x000fe20000011439 */
[----:B------:R-:W-:Y:S02]  /*71d0*/  IMAD.MOV.U32 R4, RZ, RZ, R59 ;  /* 0x000000ffff047224 */ /* 0x000fe400078e003b */
[-C--:B------:R-:W-:Y:S02]  /*71e0*/  IMAD R19, R43, R40.reuse, R19 ;  /* 0x000000282b137224 */ /* 0x080fe400078e0213 */
[----:B------:R-:W-:Y:S01]  /*71f0*/  IMAD R0, R4, R40, R0 ;  /* 0x0000002804007224 */ /* 0x000fe200078e0200 */
[----:B------:R-:W-:Y:S01]  /*7200*/  MOV R4, R56 ;  /* 0x0000003800047202 */ /* 0x000fe20000000f00 */
[----:B------:R-:W-:Y:S01]  /*7210*/  IMAD R23, R38, R23, RZ ;  /* 0x0000001726177224 */ /* 0x000fe200078e02ff */
[----:B------:R-:W-:Y:S01]  /*7220*/  I2IP.S8.S32.SAT R18, R19, R18, RZ ;  /* 0x0000001213127239 */ /* 0x000fe200000014ff */
[-C--:B------:R-:W-:Y:S01]  /*7230*/  IMAD R2, R5, R40.reuse, R2 ;  /* 0x0000002805027224 */ /* 0x080fe200078e0202 */
[----:B------:R-:W-:Y:S01]  /*7240*/  SHF.R.S32.HI R5, RZ, 0x18, R55 ;  /* 0x00000018ff057819 */ /* 0x000fe20000011437 */
[----:B------:R-:W-:Y:S01]  /*7250*/  IMAD R3, R6, R40, R3 ;  /* 0x0000002806037224 */ /* 0x000fe200078e0203 */
[----:B------:R-:W-:Y:S01]  /*7260*/  I2IP.S8.S32.SAT R63, R17, R16, R18 ;  /* 0x00000010113f7239 */ /* 0x000fe20000001412 */
[-C--:B------:R-:W-:Y:S01]  /*7270*/  IMAD R23, R44, R40.reuse, R23 ;  /* 0x000000282c177224 */ /* 0x080fe200078e0217 */
[----:B------:R-:W-:Y:S01]  /*7280*/  SHF.R.S32.HI R6, RZ, 0x18, R54 ;  /* 0x00000018ff067819 */ /* 0x000fe20000011436 */
[-C--:B------:R-:W-:Y:S01]  /*7290*/  IMAD R20, R4, R40.reuse, R20 ;  /* 0x0000002804147224 */ /* 0x080fe200078e0214 */
[----:B------:R-:W-:Y:S01]  /*72a0*/  MOV R4, R53 ;  /* 0x0000003500047202 */ /* 0x000fe20000000f00 */
[----:B------:R1:W-:Y:S01]  /*72b0*/  STS.128 [R69+UR44+0x3200], R60 ;  /* 0x0032003c45007988 */ /* 0x0003e20008000c2c */
[----:B------:R-:W-:Y:S01]  /*72c0*/  IMAD R27, R38, R27, RZ ;  /* 0x0000001b261b7224 */ /* 0x000fe200078e02ff */
[----:B------:R-:W-:Y:S01]  /*72d0*/  I2IP.S8.S32.SAT R3, R23, R3, RZ ;  /* 0x0000000317037239 */ /* 0x000fe200000014ff */
[-C--:B------:R-:W-:Y:S01]  /*72e0*/  IMAD R21, R5, R40.reuse, R21 ;  /* 0x0000002805157224 */ /* 0x080fe200078e0215 */
[----:B------:R-:W-:Y:S01]  /*72f0*/  SHF.R.S32.HI R5, RZ, 0x18, R52 ;  /* 0x00000018ff057819 */ /* 0x000fe20000011434 */
[-C--:B------:R-:W-:Y:S01]  /*7300*/  IMAD R22, R6, R40.reuse, R22 ;  /* 0x0000002806167224 */ /* 0x080fe200078e0216 */
[----:B------:R-:W-:Y:S01]  /*7310*/  SHF.R.S32.HI R6, RZ, 0x18, R49 ;  /* 0x00000018ff067819 */ /* 0x000fe20000011431 */
[-C--:B------:R-:W-:Y:S02]  /*7320*/  IMAD R27, R45, R40.reuse, R27 ;  /* 0x000000282d1b7224 */ /* 0x080fe400078e021b */
[-C--:B------:R-:W-:Y:S01]  /*7330*/  IMAD R24, R4, R40.reuse, R24 ;  /* 0x0000002804187224 */ /* 0x080fe200078e0218 */
[----:B------:R-:W-:Y:S01]  /*7340*/  SHF.R.S32.HI R4, RZ, 0x18, R51 ;  /* 0x00000018ff047819 */ /* 0x000fe20000011433 */
[----:B------:R-:W-:Y:S01]  /*7350*/  IMAD R25, R5, R40, R25 ;  /* 0x0000002805197224 */ /* 0x000fe200078e0219 */
[----:B------:R-:W-:Y:S01]  /*7360*/  MOV R5, R50 ;  /* 0x0000003200057202 */ /* 0x000fe20000000f00 */
[----:B------:R-:W-:Y:S02]  /*7370*/  IMAD R31, R38, R31, RZ ;  /* 0x0000001f261f7224 */ /* 0x000fe400078e02ff */
[----:B------:R-:W-:Y:S01]  /*7380*/  IMAD R26, R4, R40, R26 ;  /* 0x00000028041a7224 */ /* 0x000fe200078e021a */
[----:B------:R-:W-:Y:S01]  /*7390*/  I2IP.S8.S32.SAT R4, R2, R0, R3 ;  /* 0x0000000002047239 */ /* 0x000fe20000001403 */
[-C--:B------:R-:W-:Y:S02]  /*73a0*/  IMAD R31, R46, R40.reuse, R31 ;  /* 0x000000282e1f7224 */ /* 0x080fe400078e021f */
[----:B------:R-:W-:Y:S01]  /*73b0*/  IMAD R28, R5, R40, R28 ;  /* 0x00000028051c7224 */ /* 0x000fe200078e021c */
[----:B------:R-:W-:Y:S01]  /*73c0*/  I2IP.S8.S32.SAT R5, R27, R22, RZ ;  /* 0x000000161b057239 */ /* 0x000fe200000014ff */
[----:B------:R-:W-:Y:S01]  /*73d0*/  IMAD R29, R6, R40, R29 ;  /* 0x00000028061d7224 */ /* 0x000fe200078e021d */
[----:B------:R-:W-:Y:S01]  /*73e0*/  I2IP.S8.S32.SAT R6, R31, R26, RZ ;  /* 0x0000001a1f067239 */ /* 0x000fe200000014ff */
[----:B------:R-:W-:Y:S01]  /*73f0*/  IMAD R35, R38, R35, RZ ;  /* 0x0000002326237224 */ /* 0x000fe200078e02ff */
[----:B------:R-:W-:Y:S01]  /*7400*/  I2IP.S8.S32.SAT R5, R21, R20, R5 ;  /* 0x0000001415057239 */ /* 0x000fe20000001405 */
[----:B------:R-:W-:Y:S01]  /*7410*/  IMAD R30, R7, R40, R30 ;  /* 0x00000028071e7224 */ /* 0x000fe200078e021e */
[----:B------:R-:W-:Y:S01]  /*7420*/  I2IP.S8.S32.SAT R6, R25, R24, R6 ;  /* 0x0000001819067239 */ /* 0x000fe20000001406 */
[----:B------:R-:W-:Y:S05]  /*7430*/  IMAD R35, R47, R40, R35 ;  /* 0x000000282f237224 */ /* 0x000fea00078e0223 */
[----:B------:R-:W-:Y:S04]  /*7440*/  I2IP.S8.S32.SAT R7, R35, R30, RZ ;  /* 0x0000001e23077239 */ /* 0x000fe800000014ff */
[----:B------:R-:W-:Y:S05]  /*7450*/  I2IP.S8.S32.SAT R7, R29, R28, R7 ;  /* 0x0000001c1d077239 */ /* 0x000fea0000001407 */
        /* <DEDUP_REMOVED lines=10> */
[----:B------:R-:W-:Y:S02]  /*7500*/  UIADD3 UR9, UPT, UPT, UR49, 0x40, URZ ;  /* 0x0000004031097890 */ /* 0x000fe4000fffe0ff */
[----:B------:R-:W-:Y:S01]  /*7510*/  UIADD3 UR8, UPT, UPT, UR44, 0x3200, URZ ;  /* 0x000032002c087890 */ /* 0x000fe2000fffe0ff */
[----:B------:R-:W-:Y:S01]  /*7520*/  UMOV UR10, UR50 ;  /* 0x00000032000a7c82 */ /* 0x000fe20008000000 */
[----:B------:R-:W-:Y:S01]  /*7530*/  UMOV UR11, UR36 ;  /* 0x00000024000b7c82 */ /* 0x000fe20008000000 */
[----:B--2---:R-:W-:Y:S04]  /*7540*/  UIADD3 UR4, UP0, UPT, UR6, 0x680, URZ ;  /* 0x0000068006047890 */ /* 0x004fe8000ff1e0ff */
[----:B------:R-:W-:Y:S09]  /*7550*/  UIADD3.X UR5, UPT, UPT, URZ, UR7, URZ, UP0, !UPT ;  /* 0x00000007ff057290 */ /* 0x000ff200087fe4ff */
[----:B------:R2:W-:Y:S01]  /*7560*/  UTMASTG.3D [UR8], [UR4] ;  /* 0x00000008040073b5 */ /* 0x0005e20008010000 */
[----:B------:R0:W-:Y:S01]  /*7570*/  UTMACMDFLUSH ;  /* 0x00000000000079b7 */ /* 0x0001e20000000000 */
[----:B--2---:R-:W-:Y:S04]  /*7580*/  DEPBAR.LE SB0, 0x1 ;  /* 0x000080400000791a */ /* 0x004fe80000000000 */
.L_x_109:
[----:B------:R-:W-:Y:S05]  /*7590*/  BSYNC.RECONVERGENT B0 ;  /* 0x0000000000007941 */ /* 0x000fea0003800200 */
.L_x_108:
[----:B------:R-:W-:Y:S01]  /*75a0*/  R2UR UR4, R76 ;  /* 0x000000004c0472ca */ /* 0x000fe200000e0000 */
[----:B------:R-:W-:Y:S01]  /*75b0*/  BAR.SYNC.DEFER_BLOCKING 0x1, 0x80 ;  /* 0x0042000000007b1d */ /* 0x000fe20000010000 */
[----:B------:R-:W-:Y:S01]  /*75c0*/  ISETP.NE.AND P0, PT, R78, 0x2, PT ;  /* 0x000000024e00780c */ /* 0x000fe20003f05270 */
[----:B------:R-:W-:Y:S01]  /*75d0*/  UISETP.NE.AND UP0, UPT, UR46, URZ, UPT ;  /* 0x000000ff2e00728c */ /* 0x000fe2000bf05270 */
[----:B------:R-:W-:Y:S01]  /*75e0*/  ISETP.NE.AND P1, PT, R36, 0x4, PT ;  /* 0x000000042400780c */ /* 0x000fe20003f25270 */
[----:B------:R-:W-:Y:S01]  /*75f0*/  UIADD3 UR20, UPT, UPT, UR37, UR63, URZ ;  /* 0x0000003f25147290 */ /* 0x000fe2000fffe0ff */
[----:B------:R-:W-:Y:S02]  /*7600*/  SEL R2, RZ, 0x1, P0 ;  /* 0x00000001ff027807 */ /* 0x000fe40000000000 */
[----:B------:R-:W-:Y:S02]  /*7610*/  SEL R0, RZ, 0x1, P1 ;  /* 0x00000001ff007807 */ /* 0x000fe40000800000 */
[----:B------:R-:W-:Y:S02]  /*7620*/  LOP3.LUT R82, R82, R2, RZ, 0x3c, !PT ;  /* 0x0000000252527212 */ /* 0x000fe400078e3cff */
[----:B------:R-:W-:Y:S01]  /*7630*/  LOP3.LUT R83, R83, R0, RZ, 0x3c, !PT ;  /* 0x0000000053537212 */ /* 0x000fe200078e3cff */
[----:B------:R-:W-:Y:S01]  /*7640*/  UIADD3 UR16, UPT, UPT, UR38, UR4, URZ ;  /* 0x0000000426107290 */ /* 0x000fe2000fffe0ff */
[----:B------:R-:W-:Y:S02]  /*7650*/  SEL R78, R78, RZ, P0 ;  /* 0x000000ff4e4e7207 */ /* 0x000fe40000000000 */
[----:B------:R-:W-:Y:S01]  /*7660*/  SEL R36, R36, RZ, P1 ;  /* 0x000000ff24247207 */ /* 0x000fe20000800000 */
[----:B------:R-:W-:Y:S01]  /*7670*/  UMOV UR36, UR59 ;  /* 0x0000003b00247c82 */ /* 0x000fe20008000000 */
[----:B------:R-:W-:Y:S07]  /*7680*/  BRA.U UP0, `(.L_x_110) ;  /* 0xffffffd500787547 */ /* 0x000fee000b83ffff */
[----:B------:R-:W-:Y:S05]  /*7690*/  EXIT ;  /* 0x000000000000794d */ /* 0x000fea0003800000 */
.L_x_24:
[----:B--2---:R2:W3:Y:S02]  /*76a0*/  SYNCS.PHASECHK.TRANS64.TRYWAIT P0, [R0+URZ+0xd0], R2 ;  /* 0x0000d002000075a7 */ /* 0x0044e400080011ff */
[----:B---3--:R-:W-:Y:S05]  /*76b0*/  @!P0 NANOSLEEP.SYNCS 0x989680 ;  /* 0x009896800000895d */ /* 0x008fea0003900000 */
[----:B------:R-:W3:Y:S02]  /*76c0*/  @!P0 SYNCS.PHASECHK.TRANS64 P0, [R0+URZ+0xd0], R2 ;  /* 0x0000d002000085a7 */ /* 0x000ee400080010ff */
[----:B---3--:R-:W-:Y:S05]  /*76d0*/  @!P0 BRA `(.L_x_24) ;  /* 0xfffffffc00f08947 */ /* 0x008fea000383ffff */
[----:B------:R-:W-:Y:S05]  /*76e0*/  BRA `(.L_x_111) ;  /* 0xffffffa000587947 */ /* 0x000fea000383ffff */
.L_x_27:
[----:B-1----:R-:W-:-:S07]  /*76f0*/  MOV R0, UR33 ;  /* 0x0000002100007c02 */ /* 0x002fce0008000f00 */
.L_x_112:
[----:B-1----:R1:W2:Y:S02]  /*7700*/  SYNCS.PHASECHK.TRANS64.TRYWAIT P0, [R0+URZ+0x18], R3 ;  /* 0x00001803000075a7 */ /* 0x0022a400080011ff */
[----:B--2---:R-:W-:Y:S05]  /*7710*/  @!P0 NANOSLEEP.SYNCS 0x989680 ;  /* 0x009896800000895d */ /* 0x004fea0003900000 */
[----:B------:R-:W2:Y:S02]  /*7720*/  @!P0 SYNCS.PHASECHK.TRANS64 P0, [R0+URZ+0x18], R3 ;  /* 0x00001803000085a7 */ /* 0x000ea400080010ff */
[----:B--2---:R-:W-:Y:S05]  /*7730*/  @!P0 BRA `(.L_x_112) ;  /* 0xfffffffc00f08947 */ /* 0x004fea000383ffff */
[----:B------:R-:W-:Y:S05]  /*7740*/  BRA `(.L_x_26) ;  /* 0xffffffa000a07947 */ /* 0x000fea000383ffff */
.L_x_34:
[----:B-1----:R-:W-:-:S07]  /*7750*/  MOV R0, UR17 ;  /* 0x0000001100007c02 */ /* 0x002fce0008000f00 */
.L_x_113:
[----:B-1----:R1:W2:Y:S02]  /*7760*/  SYNCS.PHASECHK.TRANS64.TRYWAIT P0, [R0+URZ+0x18], R3 ;  /* 0x00001803000075a7 */ /* 0x0022a400080011ff */
[----:B--2---:R-:W-:Y:S05]  /*7770*/  @!P0 NANOSLEEP.SYNCS 0x989680 ;  /* 0x009896800000895d */ /* 0x004fea0003900000 */
[----:B------:R-:W2:Y:S02]  /*7780*/  @!P0 SYNCS.PHASECHK.TRANS64 P0, [R0+URZ+0x18], R3 ;  /* 0x00001803000085a7 */ /* 0x000ea400080010ff */
[----:B--2---:R-:W-:Y:S05]  /*7790*/  @!P0 BRA `(.L_x_113) ;  /* 0xfffffffc00f08947 */ /* 0x004fea000383ffff */
[----:B------:R-:W-:Y:S05]  /*77a0*/  BRA `(.L_x_33) ;  /* 0xffffffa4005c7947 */ /* 0x000fea000383ffff */
.L_x_39:
[----:B-1----:R1:W2:Y:S02]  /*77b0*/  SYNCS.PHASECHK.TRANS64.TRYWAIT P0, [R3+URZ+0x60], R0 ;  /* 0x00006000030075a7 */ /* 0x0022a400080011ff */
[----:B--2---:R-:W-:Y:S05]  /*77c0*/  @!P0 NANOSLEEP.SYNCS 0x989680 ;  /* 0x009896800000895d */ /* 0x004fea0003900000 */
[----:B------:R-:W2:Y:S02]  /*77d0*/  @!P0 SYNCS.PHASECHK.TRANS64 P0, [R3+URZ+0x60], R0 ;  /* 0x00006000030085a7 */ /* 0x000ea400080010ff */
[----:B--2---:R-:W-:Y:S05]  /*77e0*/  @!P0 BRA `(.L_x_39) ;  /* 0xfffffffc00f08947 */ /* 0x004fea000383ffff */
[----:B------:R-:W-:Y:S05]  /*77f0*/  BRA `(.L_x_114) ;  /* 0xffffffa800007947 */ /* 0x000fea000383ffff */
.L_x_43:
[----:B------:R-:W-:-:S07]  /*7800*/  MOV R0, UR4 ;  /* 0x0000000400007c02 */ /* 0x000fce0008000f00 */
.L_x_115:
[----:B-1----:R1:W2:Y:S02]  /*7810*/  SYNCS.PHASECHK.TRANS64.TRYWAIT P0, [R0+URZ], R2 ;  /* 0x00000002000075a7 */ /* 0x0022a400080011ff */
[----:B--2---:R-:W-:Y:S05]  /*7820*/  @!P0 NANOSLEEP.SYNCS 0x989680 ;  /* 0x009896800000895d */ /* 0x004fea0003900000 */
[----:B------:R-:W2:Y:S02]  /*7830*/  @!P0 SYNCS.PHASECHK.TRANS64 P0, [R0+URZ], R2 ;  /* 0x00000002000085a7 */ /* 0x000ea400080010ff */
[----:B--2---:R-:W-:Y:S05]  /*7840*/  @!P0 BRA `(.L_x_115) ;  /* 0xfffffffc00f08947 */ /* 0x004fea000383ffff */
[----:B------:R-:W-:Y:S05]  /*7850*/  BRA `(.L_x_116) ;  /* 0xffffffac00a87947 */ /* 0x000fea000383ffff */
.L_x_44:
[----:B------:R-:W-:-:S07]  /*7860*/  MOV R0, UR5 ;  /* 0x0000000500007c02 */ /* 0x000fce0008000f00 */
.L_x_117:
[----:B-1----:R1:W2:Y:S02]  /*7870*/  SYNCS.PHASECHK.TRANS64.TRYWAIT P0, [R0+URZ], R2 ;  /* 0x00000002000075a7 */ /* 0x0022a400080011ff */
[----:B--2---:R-:W-:Y:S05]  /*7880*/  @!P0 NANOSLEEP.SYNCS 0x989680 ;  /* 0x009896800000895d */ /* 0x004fea0003900000 */
[----:B------:R-:W2:Y:S02]  /*7890*/  @!P0 SYNCS.PHASECHK.TRANS64 P0, [R0+URZ], R2 ;  /* 0x00000002000085a7 */ /* 0x000ea400080010ff */
[----:B--2---:R-:W-:Y:S05]  /*78a0*/  @!P0 BRA `(.L_x_117) ;  /* 0xfffffffc00f08947 */ /* 0x004fea000383ffff */
[----:B------:R-:W-:Y:S05]  /*78b0*/  BRA `(.L_x_118) ;  /* 0xffffffac00b47947 */ /* 0x000fea000383ffff */
.L_x_47:
[----:B-1----:R1:W2:Y:S02]  /*78c0*/  SYNCS.PHASECHK.TRANS64.TRYWAIT P0, [R2+URZ+0xc0], R4 ;  /* 0x0000c004020075a7 */ /* 0x0022a400080011ff */
[----:B--2---:R-:W-:Y:S05]  /*78d0*/  @!P0 NANOSLEEP.SYNCS 0x989680 ;  /* 0x009896800000895d */ /* 0x004fea0003900000 */
[----:B------:R-:W2:Y:S02]  /*78e0*/  @!P0 SYNCS.PHASECHK.TRANS64 P0, [R2+URZ+0xc0], R4 ;  /* 0x0000c004020085a7 */ /* 0x000ea400080010ff */
[----:B--2---:R-:W-:Y:S05]  /*78f0*/  @!P0 BRA `(.L_x_47) ;  /* 0xfffffffc00f08947 */ /* 0x004fea000383ffff */
[----:B------:R-:W-:Y:S05]  /*7900*/  BRA `(.L_x_119) ;  /* 0xffffffb000107947 */ /* 0x000fea000383ffff */
.L_x_48:
[----:B------:R-:W-:-:S07]  /*7910*/  MOV R2, UR4 ;  /* 0x0000000400027c02 */ /* 0x000fce0008000f00 */
.L_x_120:
[----:B-1----:R1:W2:Y:S02]  /*7920*/  SYNCS.PHASECHK.TRANS64.TRYWAIT P0, [R2+URZ+0x70], R5 ;  /* 0x00007005020075a7 */ /* 0x0022a400080011ff */
[----:B--2---:R-:W-:Y:S05]  /*7930*/  @!P0 NANOSLEEP.SYNCS 0x989680 ;  /* 0x009896800000895d */ /* 0x004fea0003900000 */
[----:B------:R-:W2:Y:S02]  /*7940*/  @!P0 SYNCS.PHASECHK.TRANS64 P0, [R2+URZ+0x70], R5 ;  /* 0x00007005020085a7 */ /* 0x000ea400080010ff */
[----:B--2---:R-:W-:Y:S05]  /*7950*/  @!P0 BRA `(.L_x_120) ;  /* 0xfffffffc00f08947 */ /* 0x004fea000383ffff */
[----:B------:R-:W-:Y:S05]  /*7960*/  BRA `(.L_x_121) ;  /* 0xffffffb000207947 */ /* 0x000fea000383ffff */
.L_x_49:
[----:B-1----:R1:W2:Y:S02]  /*7970*/  SYNCS.PHASECHK.TRANS64.TRYWAIT P1, [R2+URZ+0x60], R4 ;  /* 0x00006004020075a7 */ /* 0x0022a400080211ff */
[----:B--2---:R-:W-:Y:S05]  /*7980*/  @!P1 NANOSLEEP.SYNCS 0x989680 ;  /* 0x009896800000995d */ /* 0x004fea0003900000 */
[----:B------:R-:W2:Y:S02]  /*7990*/  @!P1 SYNCS.PHASECHK.TRANS64 P1, [R2+URZ+0x60], R4 ;  /* 0x00006004020095a7 */ /* 0x000ea400080210ff */
[----:B--2---:R-:W-:Y:S05]  /*79a0*/  @!P1 BRA `(.L_x_49) ;  /* 0xfffffffc00f09947 */ /* 0x004fea000383ffff */
[----:B------:R-:W-:Y:S05]  /*79b0*/  BRA `(.L_x_122) ;  /* 0xffffffb000507947 */ /* 0x000fea000383ffff */
.L_x_52:
[----:B------:R-:W-:-:S07]  /*79c0*/  MOV R0, UR4 ;  /* 0x0000000400007c02 */ /* 0x000fce0008000f00 */
.L_x_123:
[----:B-1----:R1:W2:Y:S02]  /*79d0*/  SYNCS.PHASECHK.TRANS64.TRYWAIT P0, [R0+URZ+0x70], R2 ;  /* 0x00007002000075a7 */ /* 0x0022a400080011ff */
[----:B--2---:R-:W-:Y:S05]  /*79e0*/  @!P0 NANOSLEEP.SYNCS 0x989680 ;  /* 0x009896800000895d */ /* 0x004fea0003900000 */
[----:B------:R-:W2:Y:S02]  /*79f0*/  @!P0 SYNCS.PHASECHK.TRANS64 P0, [R0+URZ+0x70], R2 ;  /* 0x00007002000085a7 */ /* 0x000ea400080010ff */
[----:B--2---:R-:W-:Y:S05]  /*7a00*/  @!P0 BRA `(.L_x_123) ;  /* 0xfffffffc00f08947 */ /* 0x004fea000383ffff */
[----:B------:R-:W-:Y:S05]  /*7a10*/  BRA `(.L_x_51) ;  /* 0xffffffb000a47947 */ /* 0x000fea000383ffff */
.L_x_59:
[----:B-1----:R1:W2:Y:S02]  /*7a20*/  SYNCS.PHASECHK.TRANS64.TRYWAIT P1, [R0+URZ+0x60], R2 ;  /* 0x00006002000075a7 */ /* 0x0022a400080211ff */
[----:B--2---:R-:W-:Y:S05]  /*7a30*/  @!P1 NANOSLEEP.SYNCS 0x989680 ;  /* 0x009896800000995d */ /* 0x004fea0003900000 */
[----:B------:R-:W2:Y:S02]  /*7a40*/  @!P1 SYNCS.PHASECHK.TRANS64 P1, [R0+URZ+0x60], R2 ;  /* 0x00006002000095a7 */ /* 0x000ea400080210ff */
[----:B--2---:R-:W-:Y:S05]  /*7a50*/  @!P1 BRA `(.L_x_59) ;  /* 0xfffffffc00f09947 */ /* 0x004fea000383ffff */
[----:B------:R-:W-:Y:S05]  /*7a60*/  BRA `(.L_x_124) ;  /* 0xffffffb800007947 */ /* 0x000fea000383ffff */
.L_x_60:
[----:B------:R-:W-:-:S07]  /*7a70*/  MOV R2, UR19 ;  /* 0x0000001300027c02 */ /* 0x000fce0008000f00 */
.L_x_125:
[----:B-1----:R1:W2:Y:S02]  /*7a80*/  SYNCS.PHASECHK.TRANS64.TRYWAIT P0, [R2+URZ+0xa0], R0 ;  /* 0x0000a000020075a7 */ /* 0x0022a400080011ff */
[----:B--2---:R-:W-:Y:S05]  /*7a90*/  @!P0 NANOSLEEP.SYNCS 0x989680 ;  /* 0x009896800000895d */ /* 0x004fea0003900000 */
[----:B------:R-:W2:Y:S02]  /*7aa0*/  @!P0 SYNCS.PHASECHK.TRANS64 P0, [R2+URZ+0xa0], R0 ;  /* 0x0000a000020085a7 */ /* 0x000ea400080010ff */
[----:B--2---:R-:W-:Y:S05]  /*7ab0*/  @!P0 BRA `(.L_x_125) ;  /* 0xfffffffc00f08947 */ /* 0x004fea000383ffff */
[----:B------:R-:W-:Y:S05]  /*7ac0*/  BRA `(.L_x_126) ;  /* 0xffffffb800347947 */ /* 0x000fea000383ffff */
.L_x_63:
[----:B------:R-:W-:Y:S07]  /*7ad0*/  MOV R0, UR6 ;  /* 0x0000000600007c02 */ /* 0x000fee0008000f00 */
.L_x_127:
[----:B-1----:R1:W2:Y:S02]  /*7ae0*/  SYNCS.PHASECHK.TRANS64.TRYWAIT P0, [R0+URZ], R2 ;  /* 0x00000002000075a7 */ /* 0x0022a400080011ff */
[----:B--2---:R-:W-:Y:S05]  /*7af0*/  @!P0 NANOSLEEP.SYNCS 0x989680 ;  /* 0x009896800000895d */ /* 0x004fea0003900000 */
[----:B------:R-:W2:Y:S02]  /*7b00*/  @!P0 SYNCS.PHASECHK.TRANS64 P0, [R0+URZ], R2 ;  /* 0x00000002000085a7 */ /* 0x000ea400080010ff */
[----:B--2---:R-:W-:Y:S05]  /*7b10*/  @!P0 BRA `(.L_x_127) ;  /* 0xfffffffc00f08947 */ /* 0x004fea000383ffff */
[----:B------:R-:W-:Y:S05]  /*7b20*/  BRA `(.L_x_62) ;  /* 0xffffffb8006c7947 */ /* 0x000fea000383ffff */
.L_x_66:
[----:B------:R-:W-:-:S07]  /*7b30*/  MOV R0, UR4 ;  /* 0x0000000400007c02 */ /* 0x000fce0008000f00 */
.L_x_128:
[----:B--2---:R2:W4:Y:S02]  /*7b40*/  SYNCS.PHASECHK.TRANS64.TRYWAIT P0, [R0+URZ], R2 ;  /* 0x00000002000075a7 */ /* 0x00452400080011ff */
[----:B----4-:R-:W-:Y:S05]  /*7b50*/  @!P0 NANOSLEEP.SYNCS 0x989680 ;  /* 0x009896800000895d */ /* 0x010fea0003900000 */
[----:B------:R-:W4:Y:S02]  /*7b60*/  @!P0 SYNCS.PHASECHK.TRANS64 P0, [R0+URZ], R2 ;  /* 0x00000002000085a7 */ /* 0x000f2400080010ff */
[----:B----4-:R-:W-:Y:S05]  /*7b70*/  @!P0 BRA `(.L_x_128) ;  /* 0xfffffffc00f08947 */ /* 0x010fea000383ffff */
[----:B------:R-:W-:Y:S05]  /*7b80*/  BRA `(.L_x_129) ;  /* 0xffffffbc000c7947 */ /* 0x000fea000383ffff */
.L_x_67:
[----:B------:R-:W-:-:S07]  /*7b90*/  MOV R0, UR5 ;  /* 0x0000000500007c02 */ /* 0x000fce0008000f00 */
.L_x_130:
[----:B-1----:R1:W2:Y:S02]  /*7ba0*/  SYNCS.PHASECHK.TRANS64.TRYWAIT P0, [R0+URZ], R3 ;  /* 0x00000003000075a7 */ /* 0x0022a400080011ff */
[----:B--2---:R-:W-:Y:S05]  /*7bb0*/  @!P0 NANOSLEEP.SYNCS 0x989680 ;  /* 0x009896800000895d */ /* 0x004fea0003900000 */
[----:B------:R-:W2:Y:S02]  /*7bc0*/  @!P0 SYNCS.PHASECHK.TRANS64 P0, [R0+URZ], R3 ;  /* 0x00000003000085a7 */ /* 0x000ea400080010ff */
[----:B--2---:R-:W-:Y:S05]  /*7bd0*/  @!P0 BRA `(.L_x_130) ;  /* 0xfffffffc00f08947 */ /* 0x004fea000383ffff */
[----:B------:R-:W-:Y:S05]  /*7be0*/  BRA `(.L_x_131) ;  /* 0xffffffbc00187947 */ /* 0x000fea000383ffff */
.L_x_68:
[----:B------:R-:W-:-:S07]  /*7bf0*/  MOV R0, UR5 ;  /* 0x0000000500007c02 */ /* 0x000fce0008000f00 */
.L_x_132:
[----:B-1----:R1:W2:Y:S02]  /*7c00*/  SYNCS.PHASECHK.TRANS64.TRYWAIT P0, [R0+URZ], R3 ;  /* 0x00000003000075a7 */ /* 0x0022a400080011ff */
[----:B--2---:R-:W-:Y:S05]  /*7c10*/  @!P0 NANOSLEEP.SYNCS 0x989680 ;  /* 0x009896800000895d */ /* 0x004fea0003900000 */
[----:B------:R-:W2:Y:S02]  /*7c20*/  @!P0 SYNCS.PHASECHK.TRANS64 P0, [R0+URZ], R3 ;  /* 0x00000003000085a7 */ /* 0x000ea400080010ff */
[----:B--2---:R-:W-:Y:S05]  /*7c30*/  @!P0 BRA `(.L_x_132) ;  /* 0xfffffffc00f08947 */ /* 0x004fea000383ffff */
[----:B------:R-:W-:Y:S05]  /*7c40*/  BRA `(.L_x_133) ;  /* 0xffffffbc00247947 */ /* 0x000fea000383ffff */
.L_x_69:
[----:B-1----:R-:W-:-:S07]  /*7c50*/  MOV R0, UR4 ;  /* 0x0000000400007c02 */ /* 0x002fce0008000f00 */
.L_x_134:
[----:B-1----:R1:W2:Y:S02]  /*7c60*/  SYNCS.PHASECHK.TRANS64.TRYWAIT P0, [R0+URZ], R2 ;  /* 0x00000002000075a7 */ /* 0x0022a400080011ff */
[----:B--2---:R-:W-:Y:S05]  /*7c70*/  @!P0 NANOSLEEP.SYNCS 0x989680 ;  /* 0x009896800000895d */ /* 0x004fea0003900000 */
[----:B------:R-:W2:Y:S02]  /*7c80*/  @!P0 SYNCS.PHASECHK.TRANS64 P0, [R0+URZ], R2 ;  /* 0x00000002000085a7 */ /* 0x000ea400080010ff */
[----:B--2---:R-:W-:Y:S05]  /*7c90*/  @!P0 BRA `(.L_x_134) ;  /* 0xfffffffc00f08947 */ /* 0x004fea000383ffff */
[----:B------:R-:W-:Y:S05]  /*7ca0*/  BRA `(.L_x_135) ;  /* 0xffffffbc00307947 */ /* 0x000fea000383ffff */
.L_x_74:
[----:B--2---:R2:W3:Y:S02]  /*7cb0*/  SYNCS.PHASECHK.TRANS64.TRYWAIT P0, [R12+URZ+0x60], R0 ;  /* 0x000060000c0075a7 */ /* 0x0044e400080011ff */
[----:B---3--:R-:W-:Y:S05]  /*7cc0*/  @!P0 NANOSLEEP.SYNCS 0x989680 ;  /* 0x009896800000895d */ /* 0x008fea0003900000 */
[----:B------:R-:W3:Y:S02]  /*7cd0*/  @!P0 SYNCS.PHASECHK.TRANS64 P0, [R12+URZ+0x60], R0 ;  /* 0x000060000c0085a7 */ /* 0x000ee400080010ff */
[----:B---3--:R-:W-:Y:S05]  /*7ce0*/  @!P0 BRA `(.L_x_74) ;  /* 0xfffffffc00f08947 */ /* 0x008fea000383ffff */
[----:B------:R-:W-:Y:S05]  /*7cf0*/  BRA `(.L_x_136) ;  /* 0xffffffc000487947 */ /* 0x000fea000383ffff */
.L_x_77:
[----:B-1----:R-:W-:Y:S07]  /*7d00*/  MOV R0, UR21 ;  /* 0x0000001500007c02 */ /* 0x002fee0008000f00 */
.L_x_137:
[----:B-1----:R1:W2:Y:S02]  /*7d10*/  SYNCS.PHASECHK.TRANS64.TRYWAIT P2, [R0+URZ+0x58], R6 ;  /* 0x00005806000075a7 */ /* 0x0022a400080411ff */
[----:B--2---:R-:W-:Y:S05]  /*7d20*/  @!P2 NANOSLEEP.SYNCS 0x989680 ;  /* 0x009896800000a95d */ /* 0x004fea0003900000 */
[----:B------:R-:W2:Y:S02]  /*7d30*/  @!P2 SYNCS.PHASECHK.TRANS64 P2, [R0+URZ+0x58], R6 ;  /* 0x000058060000a5a7 */ /* 0x000ea400080410ff */
[----:B--2---:R-:W-:Y:S05]  /*7d40*/  @!P2 BRA `(.L_x_137) ;  /* 0xfffffffc00f0a947 */ /* 0x004fea000383ffff */
[----:B------:R-:W-:Y:S05]  /*7d50*/  BRA `(.L_x_76) ;  /* 0xffffffc400b07947 */ /* 0x000fea000383ffff */
.L_x_80:
[----:B------:R-:W-:Y:S07]  /*7d60*/  MOV R0, UR21 ;  /* 0x0000001500007c02 */ /* 0x000fee0008000f00 */
.L_x_138:
[----:B-1----:R1:W2:Y:S02]  /*7d70*/  SYNCS.PHASECHK.TRANS64.TRYWAIT P0, [R0+URZ+0x40], R9 ;  /* 0x00004009000075a7 */ /* 0x0022a400080011ff */
[----:B--2---:R-:W-:Y:S05]  /*7d80*/  @!P0 NANOSLEEP.SYNCS 0x989680 ;  /* 0x009896800000895d */ /* 0x004fea0003900000 */
[----:B------:R-:W2:Y:S02]  /*7d90*/  @!P0 SYNCS.PHASECHK.TRANS64 P0, [R0+URZ+0x40], R9 ;  /* 0x00004009000085a7 */ /* 0x000ea400080010ff */
[----:B--2---:R-:W-:Y:S05]  /*7da0*/  @!P0 BRA `(.L_x_138) ;  /* 0xfffffffc00f08947 */ /* 0x004fea000383ffff */
[----:B------:R-:W-:Y:S05]  /*7db0*/  BRA `(.L_x_139) ;  /* 0xffffffc8000c7947 */ /* 0x000fea000383ffff */
.L_x_81:
[----:B------:R-:W-:Y:S07]  /*7dc0*/  MOV R0, UR21 ;  /* 0x0000001500007c02 */ /* 0x000fee0008000f00 */
.L_x_140:
[----:B-1----:R1:W2:Y:S02]  /*7dd0*/  SYNCS.PHASECHK.TRANS64.TRYWAIT P0, [R0+URZ+0x48], R9 ;  /* 0x00004809000075a7 */ /* 0x0022a400080011ff */
[----:B--2---:R-:W-:Y:S05]  /*7de0*/  @!P0 NANOSLEEP.SYNCS 0x989680 ;  /* 0x009896800000895d */ /* 0x004fea0003900000 */
[----:B------:R-:W2:Y:S02]  /*7df0*/  @!P0 SYNCS.PHASECHK.TRANS64 P0, [R0+URZ+0x48], R9 ;  /* 0x00004809000085a7 */ /* 0x000ea400080010ff */
[----:B--2---:R-:W-:Y:S05]  /*7e00*/  @!P0 BRA `(.L_x_140) ;  /* 0xfffffffc00f08947 */ /* 0x004fea000383ffff */
[----:B------:R-:W-:Y:S05]  /*7e10*/  BRA `(.L_x_141) ;  /* 0xffffffc800487947 */ /* 0x000fea000383ffff */
.L_x_83:
[----:B------:R-:W-:-:S07]  /*7e20*/  MOV R0, UR21 ;  /* 0x0000001500007c02 */ /* 0x000fce0008000f00 */
.L_x_142:
[----:B-1----:R1:W3:Y:S02]  /*7e30*/  SYNCS.PHASECHK.TRANS64.TRYWAIT P0, [R0+URZ+0x40], R2 ;  /* 0x00004002000075a7 */ /* 0x0022e400080011ff */
[----:B---3--:R-:W-:Y:S05]  /*7e40*/  @!P0 NANOSLEEP.SYNCS 0x989680 ;  /* 0x009896800000895d */ /* 0x008fea0003900000 */
[----:B------:R-:W3:Y:S02]  /*7e50*/  @!P0 SYNCS.PHASECHK.TRANS64 P0, [R0+URZ+0x40], R2 ;  /* 0x00004002000085a7 */ /* 0x000ee400080010ff */
[----:B---3--:R-:W-:Y:S05]  /*7e60*/  @!P0 BRA `(.L_x_142) ;  /* 0xfffffffc00f08947 */ /* 0x008fea000383ffff */
[----:B------:R-:W-:Y:S05]  /*7e70*/  BRA `(.L_x_143) ;  /* 0xffffffc800bc7947 */ /* 0x000fea000383ffff */
.L_x_85:
[----:B-1----:R1:W2:Y:S02]  /*7e80*/  SYNCS.PHASECHK.TRANS64.TRYWAIT P0, [R3+URZ+0x60], R0 ;  /* 0x00006000030075a7 */ /* 0x0022a400080011ff */
[----:B--2---:R-:W-:Y:S05]  /*7e90*/  @!P0 NANOSLEEP.SYNCS 0x989680 ;  /* 0x009896800000895d */ /* 0x004fea0003900000 */
[----:B------:R-:W2:Y:S02]  /*7ea0*/  @!P0 SYNCS.PHASECHK.TRANS64 P0, [R3+URZ+0x60], R0 ;  /* 0x00006000030085a7 */ /* 0x000ea400080010ff */
[----:B--2---:R-:W-:Y:S05]  /*7eb0*/  @!P0 BRA `(.L_x_85) ;  /* 0xfffffffc00f08947 */ /* 0x004fea000383ffff */
[----:B------:R-:W-:Y:S05]  /*7ec0*/  BRA `(.L_x_144) ;  /* 0xffffffcc007c7947 */ /* 0x000fea000383ffff */
.L_x_96:
[----:B-1----:R1:W2:Y:S02]  /*7ed0*/  SYNCS.PHASECHK.TRANS64.TRYWAIT P1, [R3+URZ+0x30], R0 ;  /* 0x00003000030075a7 */ /* 0x0022a400080211ff */
[----:B--2---:R-:W-:Y:S05]  /*7ee0*/  @!P1 NANOSLEEP.SYNCS 0x989680 ;  /* 0x009896800000995d */ /* 0x004fea0003900000 */
[----:B------:R-:W2:Y:S02]  /*7ef0*/  @!P1 SYNCS.PHASECHK.TRANS64 P1, [R3+URZ+0x30], R0 ;  /* 0x00003000030095a7 */ /* 0x000ea400080210ff */
[----:B--2---:R-:W-:Y:S05]  /*7f00*/  @!P1 BRA `(.L_x_96) ;  /* 0xfffffffc00f09947 */ /* 0x004fea000383ffff */
[----:B------:R-:W-:Y:S05]  /*7f10*/  BRA `(.L_x_95) ;  /* 0xffffffd800ec7947 */ /* 0x000fea000383ffff */
.L_x_98:
[----:B-1----:R1:W2:Y:S02]  /*7f20*/  SYNCS.PHASECHK.TRANS64.TRYWAIT P0, [R43+URZ+0x80], R4 ;  /* 0x000080042b0075a7 */ /* 0x0022a400080011ff */
[----:B--2---:R-:W-:Y:S05]  /*7f30*/  @!P0 NANOSLEEP.SYNCS 0x989680 ;  /* 0x009896800000895d */ /* 0x004fea0003900000 */
[----:B------:R-:W2:Y:S02]  /*7f40*/  @!P0 SYNCS.PHASECHK.TRANS64 P0, [R43+URZ+0x80], R4 ;  /* 0x000080042b0085a7 */ /* 0x000ea400080010ff */
[----:B--2---:R-:W-:Y:S05]  /*7f50*/  @!P0 BRA `(.L_x_98) ;  /* 0xfffffffc00f08947 */ /* 0x004fea000383ffff */
[----:B------:R-:W-:Y:S05]  /*7f60*/  BRA `(.L_x_97) ;  /* 0xffffffdc00407947 */ /* 0x000fea000383ffff */
.L_x_106:
[----:B--2---:R2:W3:Y:S02]  /*7f70*/  SYNCS.PHASECHK.TRANS64.TRYWAIT P0, [R3+URZ+0x30], R0 ;  /* 0x00003000030075a7 */ /* 0x0044e400080011ff */
[----:B---3--:R-:W-:Y:S05]  /*7f80*/  @!P0 NANOSLEEP.SYNCS 0x989680 ;  /* 0x009896800000895d */ /* 0x008fea0003900000 */
[----:B------:R-:W3:Y:S02]  /*7f90*/  @!P0 SYNCS.PHASECHK.TRANS64 P0, [R3+URZ+0x30], R0 ;  /* 0x00003000030085a7 */ /* 0x000ee400080010ff */
[----:B---3--:R-:W-:Y:S05]  /*7fa0*/  @!P0 BRA `(.L_x_106) ;  /* 0xfffffffc00f08947 */ /* 0x008fea000383ffff */
[----:B------:R-:W-:Y:S05]  /*7fb0*/  BRA `(.L_x_105) ;  /* 0xffffffe800347947 */ /* 0x000fea000383ffff */
        .weak           $__internal_0_$__cuda_sm10x_tcgen05_guardrail_trap_col_being_dealloced_not_returned_by_alloc
        .type           $__internal_0_$__cuda_sm10x_tcgen05_guardrail_trap_col_being_dealloced_not_returned_by_alloc,@function
        .size           $__internal_0_$__cuda_sm10x_tcgen05_guardrail_trap_col_being_dealloced_not_returned_by_alloc,($__internal_1_$__cuda_sm10x_tcgen05_guardrail_trap_phase_invalid_during_alloc - $__internal_0_$__cuda_sm10x_tcgen05_guardrail_trap_col_being_dealloced_not_returned_by_alloc)
$__internal_0_$__cuda_sm10x_tcgen05_guardrail_trap_col_being_dealloced_not_returned_by_alloc:
[----:B------:R-:W-:Y:S05]  /*7fc0*/  BPT.TRAP 0x1 ;  /* 0x000000040000795c */ /* 0x000fea0000300000 */
[----:B------:R-:W-:-:S04]  /*7fd0*/  HFMA2 R3, -RZ, RZ, 0, 0 ;  /* 0x00000000ff037431 */ /* 0x000fc800000001ff */
[----:B------:R-:W-:Y:S05]  /*7fe0*/  RET.REL.NODEC R2 `(_ZN7cutlass13device_kernelINS_4gemm6kernel13GemmUniversalIN4cute5tupleIJiiiiEEENS1_10collective13CollectiveMmaINS1_35MainloopSm100TmaUmmaWarpSpecializedILi3ELi2ELi4ENS5_IJNS4_1CILi1EEENSA_ILi2EEESB_EEEEENS5_IJNSA_ILi64EEENSA_ILi128EEENSA_ILi32EEEEEEaNS5_IJlSB_lEEEaSJ_NS4_8TiledMMAINS4_8MMA_AtomIJNS4_15SM100_MMA_S8_SSIaaiLi64ELi128ELNS4_4UMMA5MajorE0ELSO_0ELNSN_8SaturateE0EEEEEENS4_6LayoutINS5_IJSB_SB_SB_EEENS5_IJNSA_ILi0EEESU_SU_EEEEENS5_IJNS4_10UnderscoreESX_SX_EEEEENS4_23SM90_TMA_LOAD_MULTICASTENS4_14ComposedLayoutINS4_7SwizzleILi1ELi4ELi3EEENS4_18smem_ptr_flag_bitsILi8EEENSS_INS5_IJNSA_ILi8EEESH_EEENS5_IJSH_SB_EEEEEEEvNS4_8identityENS4_13SM90_TMA_LOADES1A_vS1B_EENS_8epilogue10collective18CollectiveEpilogueINS1E_23Sm100TmaWarpSpecializedILi2ELi2ELi32ELb0ELb0EEEJSI_NS5_IJNSS_ISF_SB_EES1J_EEEaSJ_aSJ_NS1E_6fusion15FusionCallbacksIS1I_NS1L_17LinearCombinationIaiaiLNS_15FloatRoundStyleE2EEESI_S1K_JEEENS4_5SM1004TMEM4LOAD26SM100_TMEM_LOAD_16dp32b32xES1C_NS11_INS12_ILi2ELi4ELi3EEES15_NSS_INS5_IJS16_SF_EEENS5_IJSF_SB_EEEEEEENS4_39AutoVectorizingCopyWithAssumedAlignmentILi128EEENS4_14SM90_TMA_STOREES1Z_S21_S21_EEEvvEEEEvNT_6ParamsE) ;  /* 0xffffff8002047950 */ /* 0x000fea0003c3ffff */
        .weak           $__internal_1_$__cuda_sm10x_tcgen05_guardrail_trap_phase_invalid_during_alloc
        .type           $__internal_1_$__cuda_sm10x_tcgen05_guardrail_trap_phase_invalid_during_alloc,@function
        .size           $__internal_1_$__cuda_sm10x_tcgen05_guardrail_trap_phase_invalid_during_alloc,($__internal_2_$__cuda_sm10x_tcgen05_guardrail_trap_unallocated_columns_being_dealloced - $__internal_1_$__cuda_sm10x_tcgen05_guardrail_trap_phase_invalid_during_alloc)
$__internal_1_$__cuda_sm10x_tcgen05_guardrail_trap_phase_invalid_during_alloc:
[----:B------:R-:W-:Y:S05]  /*7ff0*/  BPT.TRAP 0x1 ;  /* 0x000000040000795c */ /* 0x000fea0000300000 */
[----:B------:R-:W-:-:S04]  /*8000*/  MOV R5, 0x0 ;  /* 0x0000000000057802 */ /* 0x000fc80000000f00 */
[----:B------:R-:W-:Y:S05]  /*8010*/  RET.REL.NODEC R4 `(_ZN7cutlass13device_kernelINS_4gemm6kernel13GemmUniversalIN4cute5tupleIJiiiiEEENS1_10collective13CollectiveMmaINS1_35MainloopSm100TmaUmmaWarpSpecializedILi3ELi2ELi4ENS5_IJNS4_1CILi1EEENSA_ILi2EEESB_EEEEENS5_IJNSA_ILi64EEENSA_ILi128EEENSA_ILi32EEEEEEaNS5_IJlSB_lEEEaSJ_NS4_8TiledMMAINS4_8MMA_AtomIJNS4_15SM100_MMA_S8_SSIaaiLi64ELi128ELNS4_4UMMA5MajorE0ELSO_0ELNSN_8SaturateE0EEEEEENS4_6LayoutINS5_IJSB_SB_SB_EEENS5_IJNSA_ILi0EEESU_SU_EEEEENS5_IJNS4_10UnderscoreESX_SX_EEEEENS4_23SM90_TMA_LOAD_MULTICASTENS4_14ComposedLayoutINS4_7SwizzleILi1ELi4ELi3EEENS4_18smem_ptr_flag_bitsILi8EEENSS_INS5_IJNSA_ILi8EEESH_EEENS5_IJSH_SB_EEEEEEEvNS4_8identityENS4_13SM90_TMA_LOADES1A_vS1B_EENS_8epilogue10collective18CollectiveEpilogueINS1E_23Sm100TmaWarpSpecializedILi2ELi2ELi32ELb0ELb0EEEJSI_NS5_IJNSS_ISF_SB_EES1J_EEEaSJ_aSJ_NS1E_6fusion15FusionCallbacksIS1I_NS1L_17LinearCombinationIaiaiLNS_15FloatRoundStyleE2EEESI_S1K_JEEENS4_5SM1004TMEM4LOAD26SM100_TMEM_LOAD_16dp32b32xES1C_NS11_INS12_ILi2ELi4ELi3EEES15_NSS_INS5_IJS16_SF_EEENS5_IJSF_SB_EEEEEEENS4_39AutoVectorizingCopyWithAssumedAlignmentILi128EEENS4_14SM90_TMA_STOREES1Z_S21_S21_EEEvvEEEEvNT_6ParamsE) ;  /* 0xffffff7c04f87950 */ /* 0x000fea0003c3ffff */
        .weak           $__internal_2_$__cuda_sm10x_tcgen05_guardrail_trap_unallocated_columns_being_dealloced
        .type           $__internal_2_$__cuda_sm10x_tcgen05_guardrail_trap_unallocated_columns_being_dealloced,@function
        .size           $__internal_2_$__cuda_sm10x_tcgen05_guardrail_trap_unallocated_columns_being_dealloced,(.L_x_146 - $__internal_2_$__cuda_sm10x_tcgen05_guardrail_trap_unallocated_columns_being_dealloced)
$__internal_2_$__cuda_sm10x_tcgen05_guardrail_trap_unallocated_columns_being_dealloced:
[----:B------:R-:W-:Y:S05]  /*8020*/  BPT.TRAP 0x1 ;  /* 0x000000040000795c */ /* 0x000fea0000300000 */
[----:B------:R-:W-:-:S04]  /*8030*/  HFMA2 R3, -RZ, RZ, 0, 0 ;  /* 0x00000000ff037431 */ /* 0x000fc800000001ff */
[----:B------:R-:W-:Y:S05]  /*8040*/  RET.REL.NODEC R2 `(_ZN7cutlass13device_kernelINS_4gemm6kernel13GemmUniversalIN4cute5tupleIJiiiiEEENS1_10collective13CollectiveMmaINS1_35MainloopSm100TmaUmmaWarpSpecializedILi3ELi2ELi4ENS5_IJNS4_1CILi1EEENSA_ILi2EEESB_EEEEENS5_IJNSA_ILi64EEENSA_ILi128EEENSA_ILi32EEEEEEaNS5_IJlSB_lEEEaSJ_NS4_8TiledMMAINS4_8MMA_AtomIJNS4_15SM100_MMA_S8_SSIaaiLi64ELi128ELNS4_4UMMA5MajorE0ELSO_0ELNSN_8SaturateE0EEEEEENS4_6LayoutINS5_IJSB_SB_SB_EEENS5_IJNSA_ILi0EEESU_SU_EEEEENS5_IJNS4_10UnderscoreESX_SX_EEEEENS4_23SM90_TMA_LOAD_MULTICASTENS4_14ComposedLayoutINS4_7SwizzleILi1ELi4ELi3EEENS4_18smem_ptr_flag_bitsILi8EEENSS_INS5_IJNSA_ILi8EEESH_EEENS5_IJSH_SB_EEEEEEEvNS4_8identityENS4_13SM90_TMA_LOADES1A_vS1B_EENS_8epilogue10collective18CollectiveEpilogueINS1E_23Sm100TmaWarpSpecializedILi2ELi2ELi32ELb0ELb0EEEJSI_NS5_IJNSS_ISF_SB_EES1J_EEEaSJ_aSJ_NS1E_6fusion15FusionCallbacksIS1I_NS1L_17LinearCombinationIaiaiLNS_15FloatRoundStyleE2EEESI_S1K_JEEENS4_5SM1004TMEM4LOAD26SM100_TMEM_LOAD_16dp32b32xES1C_NS11_INS12_ILi2ELi4ELi3EEES15_NSS_INS5_IJS16_SF_EEENS5_IJSF_SB_EEEEEEENS4_39AutoVectorizingCopyWithAssumedAlignmentILi128EEENS4_14SM90_TMA_STOREES1Z_S21_S21_EEEvvEEEEvNT_6ParamsE) ;  /* 0xffffff7c02ec7950 */ /* 0x000fea0003c3ffff */
.L_x_145:
[----:B------:R-:W-:-:S00]  /*8050*/  BRA `(.L_x_145) ;  /* 0xfffffffc00fc7947 */ /* 0x000fc0000383ffff */
[----:B------:R-:W-:-:S00]  /*8060*/  NOP ;  /* 0x0000000000007918 */ /* 0x000fc00000000000 */
        /* <DEDUP_REMOVED lines=9> */
.L_x_146:


//--------------------- .nv.global.init           --------------------------
	.section	.nv.global.init,"aw",@progbits
.nv.global.init:
	.type		$str$27,@object
	.size		$str$27,($str$28 - $str$27)
$str$27:
        /*0000*/ 	.byte	0x28, 0x61, 0x64, 0x64, 0x72, 0x65, 0x73, 0x73, 0x20, 0x26, 0x20, 0x6d, 0x61, 0x73, 0x6b, 0x29
        /*0010*/ 	.byte	0x20, 0x3d, 0x3d, 0x20, 0x30, 0x00
	.type		$str$28,@object
	.size		$str$28,($str$26 - $str$28)
$str$28:
        /*0016*/ 	.byte	0x2f, 0x74, 0x6d, 0x70, 0x2f, 0x63, 0x75, 0x74, 0x6c, 0x61, 0x73, 0x73, 0x5f, 0x73, 0x77, 0x65
        /*0026*/ 	.byte	0x65, 0x70, 0x5f, 0x73, 0x72, 0x63, 0x2f, 0x69, 0x6e, 0x63, 0x6c, 0x75, 0x64, 0x65, 0x2f, 0x63
        /*0036*/ 	.byte	0x75, 0x74, 0x65, 0x2f, 0x70, 0x6f, 0x69, 0x6e, 0x74, 0x65, 0x72, 0x5f, 0x66, 0x6c, 0x61, 0x67
        /*0046*/ 	.byte	0x67, 0x65, 0x64, 0x2e, 0x68, 0x70, 0x70, 0x00
	.type		$str$26,@object
	.size		$str$26,($str$25 - $str$26)
$str$26:
        /*004e*/ 	.byte	0x2f, 0x74, 0x6d, 0x70, 0x2f, 0x63, 0x75, 0x74, 0x6c, 0x61, 0x73, 0x73, 0x5f, 0x73, 0x77, 0x65
        /*005e*/ 	.byte	0x65, 0x70, 0x5f, 0x73, 0x72, 0x63, 0x2f, 0x69, 0x6e, 0x63, 0x6c, 0x75, 0x64, 0x65, 0x2f, 0x63
        /*006e*/ 	.byte	0x75, 0x74, 0x65, 0x2f, 0x61, 0x74, 0x6f, 0x6d, 0x2f, 0x63, 0x6f, 0x70, 0x79, 0x5f, 0x74, 0x72
        /*007e*/ 	.byte	0x61, 0x69, 0x74, 0x73, 0x5f, 0x73, 0x6d, 0x31, 0x30, 0x30, 0x2e, 0x68, 0x70, 0x70, 0x00
	.type		$str$25,@object
	.size		$str$25,(__unnamed_1 - $str$25)
$str$25:
        /*008d*/ 	.byte	0x28, 0x28, 0x75, 0x69, 0x6e, 0x74, 0x33, 0x32, 0x5f, 0x74, 0x28, 0x74, 0x68, 0x72, 0x65, 0x61
        /*009d*/ 	.byte	0x64, 0x49, 0x64, 0x78, 0x2e, 0x78, 0x29, 0x20, 0x2f, 0x20, 0x33, 0x32, 0x29, 0x20, 0x25, 0x20
        /*00ad*/ 	.byte	0x34, 0x29, 0x20, 0x3d, 0x3d, 0x20, 0x28, 0x28, 0x28, 0x74, 0x6d, 0x65, 0x6d, 0x5f, 0x61, 0x64
        /*00bd*/ 	.byte	0x64, 0x72, 0x20, 0x3e, 0x3e, 0x20, 0x31, 0x36, 0x29, 0x20, 0x2f, 0x20, 0x33, 0x32, 0x29, 0x20
        /*00cd*/ 	.byte	0x25, 0x20, 0x34, 0x29, 0x00
	.type		__unnamed_1,@object
	.size		__unnamed_1,(__unnamed_2 - __unnamed_1)
__unnamed_1:
        /*00d2*/ 	.byte	0x61, 0x75, 0x74, 0x6f, 0x20, 0x63, 0x75, 0x74, 0x65, 0x3a, 0x3a, 0x61, 0x73, 0x5f, 0x70, 0x6f
        /* <DEDUP_REMOVED lines=24> */
        /*0262*/ 	.byte	0x00
	.type		__unnamed_2,@object
	.size		__unnamed_2,(.L_2 - __unnamed_2)
__unnamed_2:
        /* <DEDUP_REMOVED lines=41> */
.L_2:


//--------------------- .nv.shared._ZN7cutlass13device_kernelINS_4gemm6kernel13GemmUniversalIN4cute5tupleIJiiiiEEENS1_10collective13CollectiveMmaINS1_35MainloopSm100TmaUmmaWarpSpecializedILi3ELi2ELi4ENS5_IJNS4_1CILi1EEENSA_ILi2EEESB_EEEEENS5_IJNSA_ILi64EEENSA_ILi128EEENSA_ILi32EEEEEEaNS5_IJlSB_lEEEaSJ_NS4_8TiledMMAINS4_8MMA_AtomIJNS4_15SM100_MMA_S8_SSIaaiLi64ELi128ELNS4_4UMMA5MajorE0ELSO_0ELNSN_8SaturateE0EEEEEENS4_6LayoutINS5_IJSB_SB_SB_EEENS5_IJNSA_ILi0EEESU_SU_EEEEENS5_IJNS4_10UnderscoreESX_SX_EEEEENS4_23SM90_TMA_LOAD_MULTICASTENS4_14ComposedLayoutINS4_7SwizzleILi1ELi4ELi3EEENS4_18smem_ptr_flag_bitsILi8EEENSS_INS5_IJNSA_ILi8EEESH_EEENS5_IJSH_SB_EEEEEEEvNS4_8identityENS4_13SM90_TMA_LOADES1A_vS1B_EENS_8epilogue10collective18CollectiveEpilogueINS1E_23Sm100TmaWarpSpecializedILi2ELi2ELi32ELb0ELb0EEEJSI_NS5_IJNSS_ISF_SB_EES1J_EEEaSJ_aSJ_NS1E_6fusion15FusionCallbacksIS1I_NS1L_17LinearCombinationIaiaiLNS_15FloatRoundStyleE2EEESI_S1K_JEEENS4_5SM1004TMEM4LOAD26SM100_TMEM_LOAD_16dp32b32xES1C_NS11_INS12_ILi2ELi4ELi3EEES15_NSS_INS5_IJS16_SF_EEENS5_IJSF_SB_EEEEEEENS4_39AutoVectorizingCopyWithAssumedAlignmentILi128EEENS4_14SM90_TMA_STOREES1Z_S21_S21_EEEvvEEEEvNT_6ParamsE --------------------------
	.section	.nv.shared._ZN7cutlass13device_kernelINS_4gemm6kernel13GemmUniversalIN4cute5tupleIJiiiiEEENS1_10collective13CollectiveMmaINS1_35MainloopSm100TmaUmmaWarpSpecializedILi3ELi2ELi4ENS5_IJNS4_1CILi1EEENSA_ILi2EEESB_EEEEENS5_IJNSA_ILi64EEENSA_ILi128EEENSA_ILi32EEEEEEaNS5_IJlSB_lEEEaSJ_NS4_8TiledMMAINS4_8MMA_AtomIJNS4_15SM100_MMA_S8_SSIaaiLi64ELi128ELNS4_4UMMA5MajorE0ELSO_0ELNSN_8SaturateE0EEEEEENS4_6LayoutINS5_IJSB_SB_SB_EEENS5_IJNSA_ILi0EEESU_SU_EEEEENS5_IJNS4_10UnderscoreESX_SX_EEEEENS4_23SM90_TMA_LOAD_MULTICASTENS4_14ComposedLayoutINS4_7SwizzleILi1ELi4ELi3EEENS4_18smem_ptr_flag_bitsILi8EEENSS_INS5_IJNSA_ILi8EEESH_EEENS5_IJSH_SB_EEEEEEEvNS4_8identityENS4_13SM90_TMA_LOADES1A_vS1B_EENS_8epilogue10collective18CollectiveEpilogueINS1E_23Sm100TmaWarpSpecializedILi2ELi2ELi32ELb0ELb0EEEJSI_NS5_IJNSS_ISF_SB_EES1J_EEEaSJ_aSJ_NS1E_6fusion15FusionCallbacksIS1I_NS1L_17LinearCombinationIaiaiLNS_15FloatRoundStyleE2EEESI_S1K_JEEENS4_5SM1004TMEM4LOAD26SM100_TMEM_LOAD_16dp32b32xES1C_NS11_INS12_ILi2ELi4ELi3EEES15_NSS_INS5_IJS16_SF_EEENS5_IJSF_SB_EEEEEEENS4_39AutoVectorizingCopyWithAssumedAlignmentILi128EEENS4_14SM90_TMA_STOREES1Z_S21_S21_EEEvvEEEEvNT_6ParamsE,"aw",@nobits
	.sectionflags	@""
	.align	16
	.zero		1024


//--------------------- .nv.shared.reserved.0     --------------------------
	.section	.nv.shared.reserved.0,"aw",@nobits
	.weak		__nv_reservedSMEM_offset_0_alias
	.size		__nv_reservedSMEM_offset_0_alias, 0, 64
	.other		__nv_reservedSMEM_offset_0_alias,@"STO_CUDA_RESERVED_SHARED STV_DEFAULT"
__nv_reservedSMEM_offset_0_alias:
	.zero		0
.nv.shared.reserved.0:
	.zero		64
	.weak		__nv_reservedSMEM_tcgen05_partition
	.type		__nv_reservedSMEM_tcgen05_partition,@object
	.size		__nv_reservedSMEM_tcgen05_partition,(.L_0 - __nv_reservedSMEM_tcgen05_partition)
__nv_reservedSMEM_tcgen05_partition:
	.zero		32
.L_0:


//--------------------- .nv.global                --------------------------
	.section	.nv.global,"aw",@nobits
.nv.global:
	.type		_ZN39_INTERNAL_8899c974_4_k_cu_62c77310_94384cute1_E,@object
	.size		_ZN39_INTERNAL_8899c974_4_k_cu_62c77310_94384cute1_E,(_ZN39_INTERNAL_8899c974_4_k_cu_62c77310_94384cuda3std3__45__cpo6cbeginE - _ZN39_INTERNAL_8899c974_4_k_cu_62c77310_94384cute1_E)
_ZN39_INTERNAL_8899c974_4_k_cu_62c77310_94384cute1_E:
	.zero		1
	.type		_ZN39_INTERNAL_8899c974_4_k_cu_62c77310_94384cuda3std3__45__cpo6cbeginE,@object
	.size		_ZN39_INTERNAL_8899c974_4_k_cu_62c77310_94384cuda3std3__45__cpo6cbeginE,(_ZN39_INTERNAL_8899c974_4_k_cu_62c77310_94384cuda3std3__48in_placeE - _ZN39_INTERNAL_8899c974_4_k_cu_62c77310_94384cuda3std3__45__cpo6cbeginE)
_ZN39_INTERNAL_8899c974_4_k_cu_62c77310_94384cuda3std3__45__cpo6cbeginE:
	.zero		1
	.type		_ZN39_INTERNAL_8899c974_4_k_cu_62c77310_94384cuda3std3__48in_placeE,@object
	.size		_ZN39_INTERNAL_8899c974_4_k_cu_62c77310_94384cuda3std3__48in_placeE,(_ZN39_INTERNAL_8899c974_4_k_cu_62c77310_94384cuda3std6ranges3__45__cpo9iter_moveE - _ZN39_INTERNAL_8899c974_4_k_cu_62c77310_94384cuda3std3__48in_placeE)
_ZN39_INTERNAL_8899c974_4_k_cu_62c77310_94384cuda3std3__48in_placeE:
	.zero		1
	.type		_ZN39_INTERNAL_8899c974_4_k_cu_62c77310_94384cuda3std6ranges3__45__cpo9iter_moveE,@object
	.size		_ZN39_INTERNAL_8899c974_4_k_cu_62c77310_94384cuda3std6ranges3__45__cpo9iter_moveE,(_ZN39_INTERNAL_8899c974_4_k_cu_62c77310_94384cuda3std3__45__cpo5beginE - _ZN39_INTERNAL_8899c974_4_k_cu_62c77310_94384cuda3std6ranges3__45__cpo9iter_moveE)
_ZN39_INTERNAL_8899c974_4_k_cu_62c77310_94384cuda3std6ranges3__45__cpo9iter_moveE:
	.zero		1
	.type		_ZN39_INTERNAL_8899c974_4_k_cu_62c77310_94384cuda3std3__45__cpo5beginE,@object
	.size		_ZN39_INTERNAL_8899c974_4_k_cu_62c77310_94384cuda3std3__45__cpo5beginE,(_ZN39_INTERNAL_8899c974_4_k_cu_62c77310_94384cuda3std3__441_GLOBAL__N__8899c974_4_k_cu_62c77310_94386ignoreE - _ZN39_INTERNAL_8899c974_4_k_cu_62c77310_94384cuda3std3__45__cpo5beginE)
_ZN39_INTERNAL_8899c974_4_k_cu_62c77310_94384cuda3std3__45__cpo5beginE:
	.zero		1
	.type		_ZN39_INTERNAL_8899c974_4_k_cu_62c77310_94384cuda3std3__441_GLOBAL__N__8899c974_4_k_cu_62c77310_94386ignoreE,@object
	.size		_ZN39_INTERNAL_8899c974_4_k_cu_62c77310_94384cuda3std3__441_GLOBAL__N__8899c974_4_k_cu_62c77310_94386ignoreE,(_ZN39_INTERNAL_8899c974_4_k_cu_62c77310_94384cute7productE - _ZN39_INTERNAL_8899c974_4_k_cu_62c77310_94384cuda3std3__441_GLOBAL__N__8899c974_4_k_cu_62c77310_94386ignoreE)
_ZN39_INTERNAL_8899c974_4_k_cu_62c77310_94384cuda3std3__441_GLOBAL__N__8899c974_4_k_cu_62c77310_94386ignoreE:
	.zero		1
	.type		_ZN39_INTERNAL_8899c974_4_k_cu_62c77310_94384cute7productE,@object
	.size		_ZN39_INTERNAL_8899c974_4_k_cu_62c77310_94384cute7productE,(_ZN39_INTERNAL_8899c974_4_k_cu_62c77310_94384cuda3std3__45__cpo3endE - _ZN39_INTERNAL_8899c974_4_k_cu_62c77310_94384cute7productE)
_ZN39_INTERNAL_8899c974_4_k_cu_62c77310_94384cute7productE:
	.zero		1
	.type		_ZN39_INTERNAL_8899c974_4_k_cu_62c77310_94384cuda3std3__45__cpo3endE,@object
	.size		_ZN39_INTERNAL_8899c974_4_k_cu_62c77310_94384cuda3std3__45__cpo3endE,(_ZN39_INTERNAL_8899c974_4_k_cu_62c77310_94384cuda3std3__419piecewise_constructE - _ZN39_INTERNAL_8899c974_4_k_cu_62c77310_94384cuda3std3__45__cpo3endE)
_ZN39_INTERNAL_8899c974_4_k_cu_62c77310_94384cuda3std3__45__cpo3endE:
	.zero		1
	.type		_ZN39_INTERNAL_8899c974_4_k_cu_62c77310_94384cuda3std3__419piecewise_constructE,@object
	.size		_ZN39_INTERNAL_8899c974_4_k_cu_62c77310_94384cuda3std3__419piecewise_constructE,(_ZN39_INTERNAL_8899c974_4_k_cu_62c77310_94384cuda3std3__45__cpo4cendE - _ZN39_INTERNAL_8899c974_4_k_cu_62c77310_94384cuda3std3__419piecewise_constructE)
_ZN39_INTERNAL_8899c974_4_k_cu_62c77310_94384cuda3std3__419piecewise_constructE:
	.zero		1
	.type		_ZN39_INTERNAL_8899c974_4_k_cu_62c77310_94384cuda3std3__45__cpo4cendE,@object
	.size		_ZN39_INTERNAL_8899c974_4_k_cu_62c77310_94384cuda3std3__45__cpo4cendE,(_ZN39_INTERNAL_8899c974_4_k_cu_62c77310_94384cuda3std6ranges3__45__cpo4swapE - _ZN39_INTERNAL_8899c974_4_k_cu_62c77310_94384cuda3std3__45__cpo4cendE)
_ZN39_INTERNAL_8899c974_4_k_cu_62c77310_94384cuda3std3__45__cpo4cendE:
	.zero		1
	.type		_ZN39_INTERNAL_8899c974_4_k_cu_62c77310_94384cuda3std6ranges3__45__cpo4swapE,@object
	.size		_ZN39_INTERNAL_8899c974_4_k_cu_62c77310_94384cuda3std6ranges3__45__cpo4swapE,(.L_10 - _ZN39_INTERNAL_8899c974_4_k_cu_62c77310_94384cuda3std6ranges3__45__cpo4swapE)
_ZN39_INTERNAL_8899c974_4_k_cu_62c77310_94384cuda3std6ranges3__45__cpo4swapE:
	.zero		1
.L_10:


//--------------------- .nv.constant0._ZN7cutlass13device_kernelINS_4gemm6kernel13GemmUniversalIN4cute5tupleIJiiiiEEENS1_10collective13CollectiveMmaINS1_35MainloopSm100TmaUmmaWarpSpecializedILi3ELi2ELi4ENS5_IJNS4_1CILi1EEENSA_ILi2EEESB_EEEEENS5_IJNSA_ILi64EEENSA_ILi128EEENSA_ILi32EEEEEEaNS5_IJlSB_lEEEaSJ_NS4_8TiledMMAINS4_8MMA_AtomIJNS4_15SM100_MMA_S8_SSIaaiLi64ELi128ELNS4_4UMMA5MajorE0ELSO_0ELNSN_8SaturateE0EEEEEENS4_6LayoutINS5_IJSB_SB_SB_EEENS5_IJNSA_ILi0EEESU_SU_EEEEENS5_IJNS4_10UnderscoreESX_SX_EEEEENS4_23SM90_TMA_LOAD_MULTICASTENS4_14ComposedLayoutINS4_7SwizzleILi1ELi4ELi3EEENS4_18smem_ptr_flag_bitsILi8EEENSS_INS5_IJNSA_ILi8EEESH_EEENS5_IJSH_SB_EEEEEEEvNS4_8identityENS4_13SM90_TMA_LOADES1A_vS1B_EENS_8epilogue10collective18CollectiveEpilogueINS1E_23Sm100TmaWarpSpecializedILi2ELi2ELi32ELb0ELb0EEEJSI_NS5_IJNSS_ISF_SB_EES1J_EEEaSJ_aSJ_NS1E_6fusion15FusionCallbacksIS1I_NS1L_17LinearCombinationIaiaiLNS_15FloatRoundStyleE2EEESI_S1K_JEEENS4_5SM1004TMEM4LOAD26SM100_TMEM_LOAD_16dp32b32xES1C_NS11_INS12_ILi2ELi4ELi3EEES15_NSS_INS5_IJS16_SF_EEENS5_IJSF_SB_EEEEEEENS4_39AutoVectorizingCopyWithAssumedAlignmentILi128EEENS4_14SM90_TMA_STOREES1Z_S21_S21_EEEvvEEEEvNT_6ParamsE --------------------------
	.section	.nv.constant0._ZN7cutlass13device_kernelINS_4gemm6kernel13GemmUniversalIN4cute5tupleIJiiiiEEENS1_10collective13CollectiveMmaINS1_35MainloopSm100TmaUmmaWarpSpecializedILi3ELi2ELi4ENS5_IJNS4_1CILi1EEENSA_ILi2EEESB_EEEEENS5_IJNSA_ILi64EEENSA_ILi128EEENSA_ILi32EEEEEEaNS5_IJlSB_lEEEaSJ_NS4_8TiledMMAINS4_8MMA_AtomIJNS4_15SM100_MMA_S8_SSIaaiLi64ELi128ELNS4_4UMMA5MajorE0ELSO_0ELNSN_8SaturateE0EEEEEENS4_6LayoutINS5_IJSB_SB_SB_EEENS5_IJNSA_ILi0EEESU_SU_EEEEENS5_IJNS4_10UnderscoreESX_SX_EEEEENS4_23SM90_TMA_LOAD_MULTICASTENS4_14ComposedLayoutINS4_7SwizzleILi1ELi4ELi3EEENS4_18smem_ptr_flag_bitsILi8EEENSS_INS5_IJNSA_ILi8EEESH_EEENS5_IJSH_SB_EEEEEEEvNS4_8identityENS4_13SM90_TMA_LOADES1A_vS1B_EENS_8epilogue10collective18CollectiveEpilogueINS1E_23Sm100TmaWarpSpecializedILi2ELi2ELi32ELb0ELb0EEEJSI_NS5_IJNSS_ISF_SB_EES1J_EEEaSJ_aSJ_NS1E_6fusion15FusionCallbacksIS1I_NS1L_17LinearCombinationIaiaiLNS_15FloatRoundStyleE2EEESI_S1K_JEEENS4_5SM1004TMEM4LOAD26SM100_TMEM_LOAD_16dp32b32xES1C_NS11_INS12_ILi2ELi4ELi3EEES15_NSS_INS5_IJS16_SF_EEENS5_IJSF_SB_EEEEEEENS4_39AutoVectorizingCopyWithAssumedAlignmentILi128EEENS4_14SM90_TMA_STOREES1Z_S21_S21_EEEvvEEEEvNT_6ParamsE,"a",@progbits
	.sectionflags	@""
	.align	4
.nv.constant0._ZN7cutlass13device_kernelINS_4gemm6kernel13GemmUniversalIN4cute5tupleIJiiiiEEENS1_10collective13CollectiveMmaINS1_35MainloopSm100TmaUmmaWarpSpecializedILi3ELi2ELi4ENS5_IJNS4_1CILi1EEENSA_ILi2EEESB_EEEEENS5_IJNSA_ILi64EEENSA_ILi128EEENSA_ILi32EEEEEEaNS5_IJlSB_lEEEaSJ_NS4_8TiledMMAINS4_8MMA_AtomIJNS4_15SM100_MMA_S8_SSIaaiLi64ELi128ELNS4_4UMMA5MajorE0ELSO_0ELNSN_8SaturateE0EEEEEENS4_6LayoutINS5_IJSB_SB_SB_EEENS5_IJNSA_ILi0EEESU_SU_EEEEENS5_IJNS4_10UnderscoreESX_SX_EEEEENS4_23SM90_TMA_LOAD_MULTICASTENS4_14ComposedLayoutINS4_7SwizzleILi1ELi4ELi3EEENS4_18smem_ptr_flag_bitsILi8EEENSS_INS5_IJNSA_ILi8EEESH_EEENS5_IJSH_SB_EEEEEEEvNS4_8identityENS4_13SM90_TMA_LOADES1A_vS1B_EENS_8epilogue10collective18CollectiveEpilogueINS1E_23Sm100TmaWarpSpecializedILi2ELi2ELi32ELb0ELb0EEEJSI_NS5_IJNSS_ISF_SB_EES1J_EEEaSJ_aSJ_NS1E_6fusion15FusionCallbacksIS1I_NS1L_17LinearCombinationIaiaiLNS_15FloatRoundStyleE2EEESI_S1K_JEEENS4_5SM1004TMEM4LOAD26SM100_TMEM_LOAD_16dp32b32xES1C_NS11_INS12_ILi2ELi4ELi3EEES15_NSS_INS5_IJS16_SF_EEENS5_IJSF_SB_EEEEEEENS4_39AutoVectorizingCopyWithAssumedAlignmentILi128EEENS4_14SM90_TMA_STOREES1Z_S21_S21_EEEvvEEEEvNT_6ParamsE:
	.zero		2944


//--------------------- SYMBOLS --------------------------

	.type		.nv.reservedSmem.offset0,@object
	.size		.nv.reservedSmem.offset0,0x4
	.type		.nv.reservedSmem.cap,@object
	.size		.nv.reservedSmem.cap,0x4
	.type		__assertfail,@function
